//
// Generated by NVIDIA NVVM Compiler
//
// Compiler Build ID: CL-36424714
// Cuda compilation tools, release 13.0, V13.0.88
// Based on NVVM 20.0.0
//

.version 9.0
.target sm_100
.address_size 64

	// .globl	_Z14rope_1d_kernelI6__halfEvPT_S2_iiiif
.global .align 4 .b8 __cudart_i2opi_f[24] = {65, 144, 67, 60, 153, 149, 98, 219, 192, 221, 52, 245, 209, 87, 39, 252, 41, 21, 68, 78, 110, 131, 249, 162};

.visible .entry _Z14rope_1d_kernelI6__halfEvPT_S2_iiiif(
	.param .u64 .ptr .align 1 _Z14rope_1d_kernelI6__halfEvPT_S2_iiiif_param_0,
	.param .u64 .ptr .align 1 _Z14rope_1d_kernelI6__halfEvPT_S2_iiiif_param_1,
	.param .u32 _Z14rope_1d_kernelI6__halfEvPT_S2_iiiif_param_2,
	.param .u32 _Z14rope_1d_kernelI6__halfEvPT_S2_iiiif_param_3,
	.param .u32 _Z14rope_1d_kernelI6__halfEvPT_S2_iiiif_param_4,
	.param .u32 _Z14rope_1d_kernelI6__halfEvPT_S2_iiiif_param_5,
	.param .f32 _Z14rope_1d_kernelI6__halfEvPT_S2_iiiif_param_6
)
{
	.local .align 4 .b8 	__local_depot0[28];
	.reg .b64 	%SP;
	.reg .b64 	%SPL;
	.reg .pred 	%p<39>;
	.reg .b16 	%rs<9>;
	.reg .b32 	%r<120>;
	.reg .b32 	%f<142>;
	.reg .b64 	%rd<46>;
	.reg .b64 	%fd<5>;

	mov.u64 	%SPL, __local_depot0;
	ld.param.u64 	%rd16, [_Z14rope_1d_kernelI6__halfEvPT_S2_iiiif_param_0];
	ld.param.u64 	%rd17, [_Z14rope_1d_kernelI6__halfEvPT_S2_iiiif_param_1];
	ld.param.u32 	%r35, [_Z14rope_1d_kernelI6__halfEvPT_S2_iiiif_param_2];
	ld.param.u32 	%r32, [_Z14rope_1d_kernelI6__halfEvPT_S2_iiiif_param_3];
	ld.param.u32 	%r33, [_Z14rope_1d_kernelI6__halfEvPT_S2_iiiif_param_4];
	ld.param.u32 	%r34, [_Z14rope_1d_kernelI6__halfEvPT_S2_iiiif_param_5];
	ld.param.f32 	%f20, [_Z14rope_1d_kernelI6__halfEvPT_S2_iiiif_param_6];
	add.u64 	%rd1, %SPL, 0;
	mul.lo.s32 	%r36, %r32, %r35;
	mul.lo.s32 	%r37, %r36, %r33;
	shr.u32 	%r38, %r34, 31;
	add.s32 	%r39, %r34, %r38;
	shr.s32 	%r1, %r39, 1;
	mul.lo.s32 	%r40, %r37, %r1;
	mov.u32 	%r41, %ctaid.x;
	mov.u32 	%r42, %ntid.x;
	mov.u32 	%r43, %tid.x;
	mad.lo.s32 	%r2, %r41, %r42, %r43;
	setp.ge.s32 	%p1, %r2, %r40;
	mov.f32 	%f139, 0f3F800000;
	@%p1 bra 	$L__BB0_26;
	div.s32 	%r44, %r2, %r1;
	mul.lo.s32 	%r45, %r44, %r1;
	sub.s32 	%r46, %r2, %r45;
	rem.s32 	%r47, %r44, %r33;
	mul.lo.s32 	%r48, %r1, %r33;
	div.s32 	%r49, %r2, %r48;
	rem.s32 	%r3, %r49, %r32;
	mul.lo.s32 	%r50, %r48, %r32;
	div.s32 	%r51, %r2, %r50;
	shl.b32 	%r52, %r46, 1;
	mad.lo.s32 	%r53, %r51, %r32, %r3;
	mad.lo.s32 	%r54, %r53, %r33, %r47;
	mad.lo.s32 	%r4, %r54, %r34, %r52;
	cvt.rn.f32.s32 	%f22, %r46;
	mul.f32 	%f23, %f22, 0fC0000000;
	cvt.rn.f32.s32 	%f24, %r1;
	div.rn.f32 	%f1, %f23, %f24;
	mul.f32 	%f25, %f1, 0f3F000000;
	cvt.rzi.f32.f32 	%f26, %f25;
	add.f32 	%f27, %f26, %f26;
	sub.f32 	%f28, %f1, %f27;
	abs.f32 	%f2, %f28;
	abs.f32 	%f3, %f20;
	setp.lt.f32 	%p2, %f3, 0f00800000;
	mul.f32 	%f29, %f3, 0f4B800000;
	selp.f32 	%f30, %f29, %f3, %p2;
	selp.f32 	%f31, 0fC1C00000, 0f00000000, %p2;
	mov.b32 	%r55, %f30;
	add.s32 	%r56, %r55, -1060439283;
	and.b32  	%r57, %r56, -8388608;
	sub.s32 	%r58, %r55, %r57;
	mov.b32 	%f32, %r58;
	cvt.rn.f32.s32 	%f33, %r57;
	fma.rn.f32 	%f34, %f33, 0f34000000, %f31;
	add.f32 	%f35, %f32, 0fBF800000;
	add.f32 	%f36, %f32, 0f3F800000;
	rcp.approx.ftz.f32 	%f37, %f36;
	add.f32 	%f38, %f35, %f35;
	mul.f32 	%f39, %f38, %f37;
	mul.f32 	%f40, %f39, %f39;
	sub.f32 	%f41, %f35, %f39;
	add.f32 	%f42, %f41, %f41;
	neg.f32 	%f43, %f39;
	fma.rn.f32 	%f44, %f43, %f35, %f42;
	mul.rn.f32 	%f45, %f37, %f44;
	fma.rn.f32 	%f46, %f40, 0f3A2C32E4, 0f3B52E7DB;
	fma.rn.f32 	%f47, %f46, %f40, 0f3C93BB73;
	fma.rn.f32 	%f48, %f47, %f40, 0f3DF6384F;
	mul.rn.f32 	%f49, %f48, %f40;
	fma.rn.f32 	%f50, %f39, 0f3FB8AA3B, %f34;
	sub.f32 	%f51, %f34, %f50;
	fma.rn.f32 	%f52, %f39, 0f3FB8AA3B, %f51;
	fma.rn.f32 	%f53, %f45, 0f3FB8AA3B, %f52;
	fma.rn.f32 	%f54, %f39, 0f32A55E34, %f53;
	mul.f32 	%f55, %f49, 0f40400000;
	fma.rn.f32 	%f56, %f55, %f45, %f54;
	fma.rn.f32 	%f57, %f49, %f39, %f56;
	add.rn.f32 	%f58, %f50, %f57;
	neg.f32 	%f59, %f50;
	add.rn.f32 	%f60, %f58, %f59;
	neg.f32 	%f61, %f60;
	add.rn.f32 	%f62, %f57, %f61;
	mul.rn.f32 	%f63, %f58, %f1;
	neg.f32 	%f64, %f63;
	fma.rn.f32 	%f65, %f58, %f1, %f64;
	fma.rn.f32 	%f66, %f62, %f1, %f65;
	cvt.rni.f32.f32 	%f67, %f63;
	sub.f32 	%f68, %f63, %f67;
	add.f32 	%f69, %f68, %f66;
	fma.rn.f32 	%f70, %f69, 0f391FCB8E, 0f3AAF85ED;
	fma.rn.f32 	%f71, %f70, %f69, 0f3C1D9856;
	fma.rn.f32 	%f72, %f71, %f69, 0f3D6357BB;
	fma.rn.f32 	%f73, %f72, %f69, 0f3E75FDEC;
	fma.rn.f32 	%f74, %f73, %f69, 0f3F317218;
	fma.rn.f32 	%f75, %f74, %f69, 0f3F800000;
	cvt.rzi.s32.f32 	%r59, %f67;
	setp.gt.f32 	%p3, %f67, 0f00000000;
	selp.b32 	%r60, 0, -2097152000, %p3;
	add.s32 	%r61, %r60, 2130706432;
	mov.b32 	%f76, %r61;
	mul.f32 	%f77, %f75, %f76;
	shl.b32 	%r62, %r59, 23;
	sub.s32 	%r63, %r62, %r60;
	mov.b32 	%f78, %r63;
	mul.f32 	%f79, %f77, %f78;
	abs.f32 	%f80, %f63;
	setp.gt.f32 	%p4, %f80, 0f43180000;
	setp.lt.f32 	%p5, %f63, 0f00000000;
	selp.f32 	%f81, 0f00000000, 0f7F800000, %p5;
	selp.f32 	%f4, %f81, %f79, %p4;
	setp.eq.f32 	%p6, %f20, 0f3F800000;
	setp.eq.f32 	%p7, %f1, 0f00000000;
	or.pred  	%p8, %p6, %p7;
	@%p8 bra 	$L__BB0_9;
	setp.num.f32 	%p9, %f3, %f3;
	abs.f32 	%f82, %f1;
	setp.num.f32 	%p10, %f82, %f82;
	and.pred  	%p11, %p9, %p10;
	@%p11 bra 	$L__BB0_4;
	add.rn.f32 	%f139, %f20, %f1;
	bra.uni 	$L__BB0_9;
$L__BB0_4:
	setp.neu.f32 	%p12, %f20, 0f00000000;
	setp.neu.f32 	%p13, %f3, 0f7F800000;
	and.pred  	%p14, %p12, %p13;
	@%p14 bra 	$L__BB0_6;
	setp.neu.f32 	%p21, %f2, 0f3F800000;
	add.f32 	%f87, %f20, %f20;
	mov.b32 	%r64, %f87;
	setp.lt.f32 	%p22, %f1, 0f00000000;
	xor.b32  	%r65, %r64, 2139095040;
	selp.b32 	%r66, %r65, %r64, %p22;
	and.b32  	%r67, %r66, 2147483647;
	selp.b32 	%r68, %r67, %r66, %p21;
	mov.b32 	%f139, %r68;
	bra.uni 	$L__BB0_9;
$L__BB0_6:
	setp.eq.f32 	%p15, %f20, 0fBF800000;
	setp.eq.f32 	%p16, %f82, 0f7F800000;
	and.pred  	%p17, %p15, %p16;
	@%p17 bra 	$L__BB0_9;
	setp.geu.f32 	%p18, %f20, 0f00000000;
	mov.f32 	%f139, %f4;
	@%p18 bra 	$L__BB0_9;
	setp.neu.f32 	%p19, %f2, 0f3F800000;
	neg.f32 	%f84, %f4;
	selp.f32 	%f85, %f4, %f84, %p19;
	cvt.rmi.f32.f32 	%f86, %f1;
	setp.neu.f32 	%p20, %f1, %f86;
	selp.f32 	%f139, 0f7FFFFFFF, %f85, %p20;
$L__BB0_9:
	cvt.rn.f32.s32 	%f88, %r3;
	mul.f32 	%f10, %f139, %f88;
	mul.f32 	%f89, %f10, 0f3F22F983;
	cvt.rni.s32.f32 	%r119, %f89;
	cvt.rn.f32.s32 	%f90, %r119;
	fma.rn.f32 	%f91, %f90, 0fBFC90FDA, %f10;
	fma.rn.f32 	%f92, %f90, 0fB3A22168, %f91;
	fma.rn.f32 	%f141, %f90, 0fA7C234C5, %f92;
	abs.f32 	%f12, %f10;
	setp.ltu.f32 	%p23, %f12, 0f47CE4780;
	mov.u32 	%r115, %r119;
	mov.f32 	%f140, %f141;
	@%p23 bra 	$L__BB0_17;
	setp.neu.f32 	%p24, %f12, 0f7F800000;
	@%p24 bra 	$L__BB0_12;
	mov.f32 	%f95, 0f00000000;
	mul.rn.f32 	%f140, %f10, %f95;
	mov.b32 	%r115, 0;
	bra.uni 	$L__BB0_17;
$L__BB0_12:
	mov.b32 	%r6, %f10;
	shl.b32 	%r70, %r6, 8;
	or.b32  	%r7, %r70, -2147483648;
	mov.b64 	%rd42, 0;
	mov.b32 	%r112, 0;
	mov.u64 	%rd40, __cudart_i2opi_f;
	mov.u64 	%rd41, %rd1;
$L__BB0_13:
	.pragma "nounroll";
	ld.global.nc.u32 	%r71, [%rd40];
	mad.wide.u32 	%rd21, %r71, %r7, %rd42;
	shr.u64 	%rd42, %rd21, 32;
	st.local.u32 	[%rd41], %rd21;
	add.s32 	%r112, %r112, 1;
	add.s64 	%rd41, %rd41, 4;
	add.s64 	%rd40, %rd40, 4;
	setp.ne.s32 	%p25, %r112, 6;
	@%p25 bra 	$L__BB0_13;
	shr.u32 	%r72, %r6, 23;
	st.local.u32 	[%rd1+24], %rd42;
	and.b32  	%r10, %r72, 31;
	and.b32  	%r73, %r72, 224;
	add.s32 	%r74, %r73, -128;
	shr.u32 	%r75, %r74, 5;
	mul.wide.u32 	%rd22, %r75, 4;
	sub.s64 	%rd8, %rd1, %rd22;
	ld.local.u32 	%r113, [%rd8+24];
	ld.local.u32 	%r114, [%rd8+20];
	setp.eq.s32 	%p26, %r10, 0;
	@%p26 bra 	$L__BB0_16;
	shf.l.wrap.b32 	%r113, %r114, %r113, %r10;
	ld.local.u32 	%r76, [%rd8+16];
	shf.l.wrap.b32 	%r114, %r76, %r114, %r10;
$L__BB0_16:
	shr.u32 	%r77, %r113, 30;
	shf.l.wrap.b32 	%r78, %r114, %r113, 2;
	shl.b32 	%r79, %r114, 2;
	shr.u32 	%r80, %r78, 31;
	add.s32 	%r81, %r80, %r77;
	neg.s32 	%r82, %r81;
	setp.lt.s32 	%p27, %r6, 0;
	selp.b32 	%r115, %r82, %r81, %p27;
	xor.b32  	%r83, %r78, %r6;
	shr.s32 	%r84, %r78, 31;
	xor.b32  	%r85, %r84, %r78;
	xor.b32  	%r86, %r84, %r79;
	cvt.u64.u32 	%rd23, %r85;
	shl.b64 	%rd24, %rd23, 32;
	cvt.u64.u32 	%rd25, %r86;
	or.b64  	%rd26, %rd24, %rd25;
	cvt.rn.f64.s64 	%fd1, %rd26;
	mul.f64 	%fd2, %fd1, 0d3BF921FB54442D19;
	cvt.rn.f32.f64 	%f93, %fd2;
	neg.f32 	%f94, %f93;
	setp.lt.s32 	%p28, %r83, 0;
	selp.f32 	%f140, %f94, %f93, %p28;
$L__BB0_17:
	setp.ltu.f32 	%p29, %f12, 0f47CE4780;
	add.s32 	%r88, %r115, 1;
	mul.rn.f32 	%f96, %f140, %f140;
	and.b32  	%r89, %r115, 1;
	setp.eq.b32 	%p30, %r89, 1;
	selp.f32 	%f97, %f140, 0f3F800000, %p30;
	fma.rn.f32 	%f98, %f96, %f97, 0f00000000;
	fma.rn.f32 	%f99, %f96, 0f37CBAC00, 0fBAB607ED;
	selp.f32 	%f100, 0fB94D4153, %f99, %p30;
	selp.f32 	%f101, 0f3C0885E4, 0f3D2AAABB, %p30;
	fma.rn.f32 	%f102, %f100, %f96, %f101;
	selp.f32 	%f103, 0fBE2AAAA8, 0fBEFFFFFF, %p30;
	fma.rn.f32 	%f104, %f102, %f96, %f103;
	fma.rn.f32 	%f105, %f104, %f98, %f97;
	and.b32  	%r90, %r88, 2;
	setp.eq.s32 	%p31, %r90, 0;
	mov.f32 	%f106, 0f00000000;
	sub.f32 	%f107, %f106, %f105;
	selp.f32 	%f16, %f105, %f107, %p31;
	@%p29 bra 	$L__BB0_25;
	setp.neu.f32 	%p32, %f12, 0f7F800000;
	@%p32 bra 	$L__BB0_20;
	mov.f32 	%f110, 0f00000000;
	mul.rn.f32 	%f141, %f10, %f110;
	mov.b32 	%r119, 0;
	bra.uni 	$L__BB0_25;
$L__BB0_20:
	mov.b32 	%r19, %f10;
	shl.b32 	%r92, %r19, 8;
	or.b32  	%r20, %r92, -2147483648;
	mov.b64 	%rd45, 0;
	mov.b32 	%r116, 0;
	mov.u64 	%rd43, __cudart_i2opi_f;
	mov.u64 	%rd44, %rd1;
$L__BB0_21:
	.pragma "nounroll";
	ld.global.nc.u32 	%r93, [%rd43];
	mad.wide.u32 	%rd29, %r93, %r20, %rd45;
	shr.u64 	%rd45, %rd29, 32;
	st.local.u32 	[%rd44], %rd29;
	add.s32 	%r116, %r116, 1;
	add.s64 	%rd44, %rd44, 4;
	add.s64 	%rd43, %rd43, 4;
	setp.ne.s32 	%p33, %r116, 6;
	@%p33 bra 	$L__BB0_21;
	shr.u32 	%r94, %r19, 23;
	st.local.u32 	[%rd1+24], %rd45;
	and.b32  	%r23, %r94, 31;
	and.b32  	%r95, %r94, 224;
	add.s32 	%r96, %r95, -128;
	shr.u32 	%r97, %r96, 5;
	mul.wide.u32 	%rd30, %r97, 4;
	sub.s64 	%rd15, %rd1, %rd30;
	ld.local.u32 	%r117, [%rd15+24];
	ld.local.u32 	%r118, [%rd15+20];
	setp.eq.s32 	%p34, %r23, 0;
	@%p34 bra 	$L__BB0_24;
	shf.l.wrap.b32 	%r117, %r118, %r117, %r23;
	ld.local.u32 	%r98, [%rd15+16];
	shf.l.wrap.b32 	%r118, %r98, %r118, %r23;
$L__BB0_24:
	shr.u32 	%r99, %r117, 30;
	shf.l.wrap.b32 	%r100, %r118, %r117, 2;
	shl.b32 	%r101, %r118, 2;
	shr.u32 	%r102, %r100, 31;
	add.s32 	%r103, %r102, %r99;
	neg.s32 	%r104, %r103;
	setp.lt.s32 	%p35, %r19, 0;
	selp.b32 	%r119, %r104, %r103, %p35;
	xor.b32  	%r105, %r100, %r19;
	shr.s32 	%r106, %r100, 31;
	xor.b32  	%r107, %r106, %r100;
	xor.b32  	%r108, %r106, %r101;
	cvt.u64.u32 	%rd31, %r107;
	shl.b64 	%rd32, %rd31, 32;
	cvt.u64.u32 	%rd33, %r108;
	or.b64  	%rd34, %rd32, %rd33;
	cvt.rn.f64.s64 	%fd3, %rd34;
	mul.f64 	%fd4, %fd3, 0d3BF921FB54442D19;
	cvt.rn.f32.f64 	%f108, %fd4;
	neg.f32 	%f109, %f108;
	setp.lt.s32 	%p36, %r105, 0;
	selp.f32 	%f141, %f109, %f108, %p36;
$L__BB0_25:
	mul.rn.f32 	%f119, %f141, %f141;
	and.b32  	%r110, %r119, 1;
	setp.eq.b32 	%p37, %r110, 1;
	selp.f32 	%f120, 0f3F800000, %f141, %p37;
	fma.rn.f32 	%f121, %f119, %f120, 0f00000000;
	fma.rn.f32 	%f122, %f119, 0f37CBAC00, 0fBAB607ED;
	selp.f32 	%f123, %f122, 0fB94D4153, %p37;
	selp.f32 	%f124, 0f3D2AAABB, 0f3C0885E4, %p37;
	fma.rn.f32 	%f125, %f123, %f119, %f124;
	selp.f32 	%f126, 0fBEFFFFFF, 0fBE2AAAA8, %p37;
	fma.rn.f32 	%f127, %f125, %f119, %f126;
	fma.rn.f32 	%f128, %f127, %f121, %f120;
	and.b32  	%r111, %r119, 2;
	setp.eq.s32 	%p38, %r111, 0;
	mov.f32 	%f129, 0f00000000;
	sub.f32 	%f130, %f129, %f128;
	selp.f32 	%f131, %f128, %f130, %p38;
	cvta.to.global.u64 	%rd35, %rd16;
	mul.wide.s32 	%rd36, %r4, 2;
	add.s64 	%rd37, %rd35, %rd36;
	ld.global.u16 	%rs1, [%rd37];
	// begin inline asm
	{  cvt.f32.f16 %f111, %rs1;}

	// end inline asm
	ld.global.u16 	%rs2, [%rd37+2];
	// begin inline asm
	{  cvt.f32.f16 %f112, %rs2;}

	// end inline asm
	mul.f32 	%f132, %f16, %f111;
	mul.f32 	%f133, %f112, %f131;
	sub.f32 	%f113, %f132, %f133;
	// begin inline asm
	{  cvt.rn.f16.f32 %rs3, %f113;}

	// end inline asm
	st.global.u16 	[%rd37], %rs3;
	mul.f32 	%f134, %f111, %f131;
	fma.rn.f32 	%f114, %f16, %f112, %f134;
	// begin inline asm
	{  cvt.rn.f16.f32 %rs4, %f114;}

	// end inline asm
	st.global.u16 	[%rd37+2], %rs4;
	cvta.to.global.u64 	%rd38, %rd17;
	add.s64 	%rd39, %rd38, %rd36;
	ld.global.u16 	%rs5, [%rd39];
	// begin inline asm
	{  cvt.f32.f16 %f115, %rs5;}

	// end inline asm
	ld.global.u16 	%rs6, [%rd39+2];
	// begin inline asm
	{  cvt.f32.f16 %f116, %rs6;}

	// end inline asm
	mul.f32 	%f135, %f16, %f115;
	mul.f32 	%f136, %f131, %f116;
	sub.f32 	%f117, %f135, %f136;
	// begin inline asm
	{  cvt.rn.f16.f32 %rs7, %f117;}

	// end inline asm
	st.global.u16 	[%rd39], %rs7;
	mul.f32 	%f137, %f16, %f116;
	fma.rn.f32 	%f118, %f131, %f115, %f137;
	// begin inline asm
	{  cvt.rn.f16.f32 %rs8, %f118;}

	// end inline asm
	st.global.u16 	[%rd39+2], %rs8;
$L__BB0_26:
	ret;

}
	// .globl	_Z14rope_1d_kernelI13__nv_bfloat16EvPT_S2_iiiif
.visible .entry _Z14rope_1d_kernelI13__nv_bfloat16EvPT_S2_iiiif(
	.param .u64 .ptr .align 1 _Z14rope_1d_kernelI13__nv_bfloat16EvPT_S2_iiiif_param_0,
	.param .u64 .ptr .align 1 _Z14rope_1d_kernelI13__nv_bfloat16EvPT_S2_iiiif_param_1,
	.param .u32 _Z14rope_1d_kernelI13__nv_bfloat16EvPT_S2_iiiif_param_2,
	.param .u32 _Z14rope_1d_kernelI13__nv_bfloat16EvPT_S2_iiiif_param_3,
	.param .u32 _Z14rope_1d_kernelI13__nv_bfloat16EvPT_S2_iiiif_param_4,
	.param .u32 _Z14rope_1d_kernelI13__nv_bfloat16EvPT_S2_iiiif_param_5,
	.param .f32 _Z14rope_1d_kernelI13__nv_bfloat16EvPT_S2_iiiif_param_6
)
{
	.local .align 4 .b8 	__local_depot1[28];
	.reg .b64 	%SP;
	.reg .b64 	%SPL;
	.reg .pred 	%p<39>;
	.reg .b16 	%rs<9>;
	.reg .b32 	%r<120>;
	.reg .b32 	%f<142>;
	.reg .b64 	%rd<46>;
	.reg .b64 	%fd<5>;

	mov.u64 	%SPL, __local_depot1;
	ld.param.u64 	%rd16, [_Z14rope_1d_kernelI13__nv_bfloat16EvPT_S2_iiiif_param_0];
	ld.param.u64 	%rd17, [_Z14rope_1d_kernelI13__nv_bfloat16EvPT_S2_iiiif_param_1];
	ld.param.u32 	%r35, [_Z14rope_1d_kernelI13__nv_bfloat16EvPT_S2_iiiif_param_2];
	ld.param.u32 	%r32, [_Z14rope_1d_kernelI13__nv_bfloat16EvPT_S2_iiiif_param_3];
	ld.param.u32 	%r33, [_Z14rope_1d_kernelI13__nv_bfloat16EvPT_S2_iiiif_param_4];
	ld.param.u32 	%r34, [_Z14rope_1d_kernelI13__nv_bfloat16EvPT_S2_iiiif_param_5];
	ld.param.f32 	%f20, [_Z14rope_1d_kernelI13__nv_bfloat16EvPT_S2_iiiif_param_6];
	add.u64 	%rd1, %SPL, 0;
	mul.lo.s32 	%r36, %r32, %r35;
	mul.lo.s32 	%r37, %r36, %r33;
	shr.u32 	%r38, %r34, 31;
	add.s32 	%r39, %r34, %r38;
	shr.s32 	%r1, %r39, 1;
	mul.lo.s32 	%r40, %r37, %r1;
	mov.u32 	%r41, %ctaid.x;
	mov.u32 	%r42, %ntid.x;
	mov.u32 	%r43, %tid.x;
	mad.lo.s32 	%r2, %r41, %r42, %r43;
	setp.ge.s32 	%p1, %r2, %r40;
	mov.f32 	%f139, 0f3F800000;
	@%p1 bra 	$L__BB1_26;
	div.s32 	%r44, %r2, %r1;
	mul.lo.s32 	%r45, %r44, %r1;
	sub.s32 	%r46, %r2, %r45;
	rem.s32 	%r47, %r44, %r33;
	mul.lo.s32 	%r48, %r1, %r33;
	div.s32 	%r49, %r2, %r48;
	rem.s32 	%r3, %r49, %r32;
	mul.lo.s32 	%r50, %r48, %r32;
	div.s32 	%r51, %r2, %r50;
	shl.b32 	%r52, %r46, 1;
	mad.lo.s32 	%r53, %r51, %r32, %r3;
	mad.lo.s32 	%r54, %r53, %r33, %r47;
	mad.lo.s32 	%r4, %r54, %r34, %r52;
	cvt.rn.f32.s32 	%f22, %r46;
	mul.f32 	%f23, %f22, 0fC0000000;
	cvt.rn.f32.s32 	%f24, %r1;
	div.rn.f32 	%f1, %f23, %f24;
	mul.f32 	%f25, %f1, 0f3F000000;
	cvt.rzi.f32.f32 	%f26, %f25;
	add.f32 	%f27, %f26, %f26;
	sub.f32 	%f28, %f1, %f27;
	abs.f32 	%f2, %f28;
	abs.f32 	%f3, %f20;
	setp.lt.f32 	%p2, %f3, 0f00800000;
	mul.f32 	%f29, %f3, 0f4B800000;
	selp.f32 	%f30, %f29, %f3, %p2;
	selp.f32 	%f31, 0fC1C00000, 0f00000000, %p2;
	mov.b32 	%r55, %f30;
	add.s32 	%r56, %r55, -1060439283;
	and.b32  	%r57, %r56, -8388608;
	sub.s32 	%r58, %r55, %r57;
	mov.b32 	%f32, %r58;
	cvt.rn.f32.s32 	%f33, %r57;
	fma.rn.f32 	%f34, %f33, 0f34000000, %f31;
	add.f32 	%f35, %f32, 0fBF800000;
	add.f32 	%f36, %f32, 0f3F800000;
	rcp.approx.ftz.f32 	%f37, %f36;
	add.f32 	%f38, %f35, %f35;
	mul.f32 	%f39, %f38, %f37;
	mul.f32 	%f40, %f39, %f39;
	sub.f32 	%f41, %f35, %f39;
	add.f32 	%f42, %f41, %f41;
	neg.f32 	%f43, %f39;
	fma.rn.f32 	%f44, %f43, %f35, %f42;
	mul.rn.f32 	%f45, %f37, %f44;
	fma.rn.f32 	%f46, %f40, 0f3A2C32E4, 0f3B52E7DB;
	fma.rn.f32 	%f47, %f46, %f40, 0f3C93BB73;
	fma.rn.f32 	%f48, %f47, %f40, 0f3DF6384F;
	mul.rn.f32 	%f49, %f48, %f40;
	fma.rn.f32 	%f50, %f39, 0f3FB8AA3B, %f34;
	sub.f32 	%f51, %f34, %f50;
	fma.rn.f32 	%f52, %f39, 0f3FB8AA3B, %f51;
	fma.rn.f32 	%f53, %f45, 0f3FB8AA3B, %f52;
	fma.rn.f32 	%f54, %f39, 0f32A55E34, %f53;
	mul.f32 	%f55, %f49, 0f40400000;
	fma.rn.f32 	%f56, %f55, %f45, %f54;
	fma.rn.f32 	%f57, %f49, %f39, %f56;
	add.rn.f32 	%f58, %f50, %f57;
	neg.f32 	%f59, %f50;
	add.rn.f32 	%f60, %f58, %f59;
	neg.f32 	%f61, %f60;
	add.rn.f32 	%f62, %f57, %f61;
	mul.rn.f32 	%f63, %f58, %f1;
	neg.f32 	%f64, %f63;
	fma.rn.f32 	%f65, %f58, %f1, %f64;
	fma.rn.f32 	%f66, %f62, %f1, %f65;
	cvt.rni.f32.f32 	%f67, %f63;
	sub.f32 	%f68, %f63, %f67;
	add.f32 	%f69, %f68, %f66;
	fma.rn.f32 	%f70, %f69, 0f391FCB8E, 0f3AAF85ED;
	fma.rn.f32 	%f71, %f70, %f69, 0f3C1D9856;
	fma.rn.f32 	%f72, %f71, %f69, 0f3D6357BB;
	fma.rn.f32 	%f73, %f72, %f69, 0f3E75FDEC;
	fma.rn.f32 	%f74, %f73, %f69, 0f3F317218;
	fma.rn.f32 	%f75, %f74, %f69, 0f3F800000;
	cvt.rzi.s32.f32 	%r59, %f67;
	setp.gt.f32 	%p3, %f67, 0f00000000;
	selp.b32 	%r60, 0, -2097152000, %p3;
	add.s32 	%r61, %r60, 2130706432;
	mov.b32 	%f76, %r61;
	mul.f32 	%f77, %f75, %f76;
	shl.b32 	%r62, %r59, 23;
	sub.s32 	%r63, %r62, %r60;
	mov.b32 	%f78, %r63;
	mul.f32 	%f79, %f77, %f78;
	abs.f32 	%f80, %f63;
	setp.gt.f32 	%p4, %f80, 0f43180000;
	setp.lt.f32 	%p5, %f63, 0f00000000;
	selp.f32 	%f81, 0f00000000, 0f7F800000, %p5;
	selp.f32 	%f4, %f81, %f79, %p4;
	setp.eq.f32 	%p6, %f20, 0f3F800000;
	setp.eq.f32 	%p7, %f1, 0f00000000;
	or.pred  	%p8, %p6, %p7;
	@%p8 bra 	$L__BB1_9;
	setp.num.f32 	%p9, %f3, %f3;
	abs.f32 	%f82, %f1;
	setp.num.f32 	%p10, %f82, %f82;
	and.pred  	%p11, %p9, %p10;
	@%p11 bra 	$L__BB1_4;
	add.rn.f32 	%f139, %f20, %f1;
	bra.uni 	$L__BB1_9;
$L__BB1_4:
	setp.neu.f32 	%p12, %f20, 0f00000000;
	setp.neu.f32 	%p13, %f3, 0f7F800000;
	and.pred  	%p14, %p12, %p13;
	@%p14 bra 	$L__BB1_6;
	setp.neu.f32 	%p21, %f2, 0f3F800000;
	add.f32 	%f87, %f20, %f20;
	mov.b32 	%r64, %f87;
	setp.lt.f32 	%p22, %f1, 0f00000000;
	xor.b32  	%r65, %r64, 2139095040;
	selp.b32 	%r66, %r65, %r64, %p22;
	and.b32  	%r67, %r66, 2147483647;
	selp.b32 	%r68, %r67, %r66, %p21;
	mov.b32 	%f139, %r68;
	bra.uni 	$L__BB1_9;
$L__BB1_6:
	setp.eq.f32 	%p15, %f20, 0fBF800000;
	setp.eq.f32 	%p16, %f82, 0f7F800000;
	and.pred  	%p17, %p15, %p16;
	@%p17 bra 	$L__BB1_9;
	setp.geu.f32 	%p18, %f20, 0f00000000;
	mov.f32 	%f139, %f4;
	@%p18 bra 	$L__BB1_9;
	setp.neu.f32 	%p19, %f2, 0f3F800000;
	neg.f32 	%f84, %f4;
	selp.f32 	%f85, %f4, %f84, %p19;
	cvt.rmi.f32.f32 	%f86, %f1;
	setp.neu.f32 	%p20, %f1, %f86;
	selp.f32 	%f139, 0f7FFFFFFF, %f85, %p20;
$L__BB1_9:
	cvt.rn.f32.s32 	%f88, %r3;
	mul.f32 	%f10, %f139, %f88;
	mul.f32 	%f89, %f10, 0f3F22F983;
	cvt.rni.s32.f32 	%r119, %f89;
	cvt.rn.f32.s32 	%f90, %r119;
	fma.rn.f32 	%f91, %f90, 0fBFC90FDA, %f10;
	fma.rn.f32 	%f92, %f90, 0fB3A22168, %f91;
	fma.rn.f32 	%f141, %f90, 0fA7C234C5, %f92;
	abs.f32 	%f12, %f10;
	setp.ltu.f32 	%p23, %f12, 0f47CE4780;
	mov.u32 	%r115, %r119;
	mov.f32 	%f140, %f141;
	@%p23 bra 	$L__BB1_17;
	setp.neu.f32 	%p24, %f12, 0f7F800000;
	@%p24 bra 	$L__BB1_12;
	mov.f32 	%f95, 0f00000000;
	mul.rn.f32 	%f140, %f10, %f95;
	mov.b32 	%r115, 0;
	bra.uni 	$L__BB1_17;
$L__BB1_12:
	mov.b32 	%r6, %f10;
	shl.b32 	%r70, %r6, 8;
	or.b32  	%r7, %r70, -2147483648;
	mov.b64 	%rd42, 0;
	mov.b32 	%r112, 0;
	mov.u64 	%rd40, __cudart_i2opi_f;
	mov.u64 	%rd41, %rd1;
$L__BB1_13:
	.pragma "nounroll";
	ld.global.nc.u32 	%r71, [%rd40];
	mad.wide.u32 	%rd21, %r71, %r7, %rd42;
	shr.u64 	%rd42, %rd21, 32;
	st.local.u32 	[%rd41], %rd21;
	add.s32 	%r112, %r112, 1;
	add.s64 	%rd41, %rd41, 4;
	add.s64 	%rd40, %rd40, 4;
	setp.ne.s32 	%p25, %r112, 6;
	@%p25 bra 	$L__BB1_13;
	shr.u32 	%r72, %r6, 23;
	st.local.u32 	[%rd1+24], %rd42;
	and.b32  	%r10, %r72, 31;
	and.b32  	%r73, %r72, 224;
	add.s32 	%r74, %r73, -128;
	shr.u32 	%r75, %r74, 5;
	mul.wide.u32 	%rd22, %r75, 4;
	sub.s64 	%rd8, %rd1, %rd22;
	ld.local.u32 	%r113, [%rd8+24];
	ld.local.u32 	%r114, [%rd8+20];
	setp.eq.s32 	%p26, %r10, 0;
	@%p26 bra 	$L__BB1_16;
	shf.l.wrap.b32 	%r113, %r114, %r113, %r10;
	ld.local.u32 	%r76, [%rd8+16];
	shf.l.wrap.b32 	%r114, %r76, %r114, %r10;
$L__BB1_16:
	shr.u32 	%r77, %r113, 30;
	shf.l.wrap.b32 	%r78, %r114, %r113, 2;
	shl.b32 	%r79, %r114, 2;
	shr.u32 	%r80, %r78, 31;
	add.s32 	%r81, %r80, %r77;
	neg.s32 	%r82, %r81;
	setp.lt.s32 	%p27, %r6, 0;
	selp.b32 	%r115, %r82, %r81, %p27;
	xor.b32  	%r83, %r78, %r6;
	shr.s32 	%r84, %r78, 31;
	xor.b32  	%r85, %r84, %r78;
	xor.b32  	%r86, %r84, %r79;
	cvt.u64.u32 	%rd23, %r85;
	shl.b64 	%rd24, %rd23, 32;
	cvt.u64.u32 	%rd25, %r86;
	or.b64  	%rd26, %rd24, %rd25;
	cvt.rn.f64.s64 	%fd1, %rd26;
	mul.f64 	%fd2, %fd1, 0d3BF921FB54442D19;
	cvt.rn.f32.f64 	%f93, %fd2;
	neg.f32 	%f94, %f93;
	setp.lt.s32 	%p28, %r83, 0;
	selp.f32 	%f140, %f94, %f93, %p28;
$L__BB1_17:
	setp.ltu.f32 	%p29, %f12, 0f47CE4780;
	add.s32 	%r88, %r115, 1;
	mul.rn.f32 	%f96, %f140, %f140;
	and.b32  	%r89, %r115, 1;
	setp.eq.b32 	%p30, %r89, 1;
	selp.f32 	%f97, %f140, 0f3F800000, %p30;
	fma.rn.f32 	%f98, %f96, %f97, 0f00000000;
	fma.rn.f32 	%f99, %f96, 0f37CBAC00, 0fBAB607ED;
	selp.f32 	%f100, 0fB94D4153, %f99, %p30;
	selp.f32 	%f101, 0f3C0885E4, 0f3D2AAABB, %p30;
	fma.rn.f32 	%f102, %f100, %f96, %f101;
	selp.f32 	%f103, 0fBE2AAAA8, 0fBEFFFFFF, %p30;
	fma.rn.f32 	%f104, %f102, %f96, %f103;
	fma.rn.f32 	%f105, %f104, %f98, %f97;
	and.b32  	%r90, %r88, 2;
	setp.eq.s32 	%p31, %r90, 0;
	mov.f32 	%f106, 0f00000000;
	sub.f32 	%f107, %f106, %f105;
	selp.f32 	%f16, %f105, %f107, %p31;
	@%p29 bra 	$L__BB1_25;
	setp.neu.f32 	%p32, %f12, 0f7F800000;
	@%p32 bra 	$L__BB1_20;
	mov.f32 	%f110, 0f00000000;
	mul.rn.f32 	%f141, %f10, %f110;
	mov.b32 	%r119, 0;
	bra.uni 	$L__BB1_25;
$L__BB1_20:
	mov.b32 	%r19, %f10;
	shl.b32 	%r92, %r19, 8;
	or.b32  	%r20, %r92, -2147483648;
	mov.b64 	%rd45, 0;
	mov.b32 	%r116, 0;
	mov.u64 	%rd43, __cudart_i2opi_f;
	mov.u64 	%rd44, %rd1;
$L__BB1_21:
	.pragma "nounroll";
	ld.global.nc.u32 	%r93, [%rd43];
	mad.wide.u32 	%rd29, %r93, %r20, %rd45;
	shr.u64 	%rd45, %rd29, 32;
	st.local.u32 	[%rd44], %rd29;
	add.s32 	%r116, %r116, 1;
	add.s64 	%rd44, %rd44, 4;
	add.s64 	%rd43, %rd43, 4;
	setp.ne.s32 	%p33, %r116, 6;
	@%p33 bra 	$L__BB1_21;
	shr.u32 	%r94, %r19, 23;
	st.local.u32 	[%rd1+24], %rd45;
	and.b32  	%r23, %r94, 31;
	and.b32  	%r95, %r94, 224;
	add.s32 	%r96, %r95, -128;
	shr.u32 	%r97, %r96, 5;
	mul.wide.u32 	%rd30, %r97, 4;
	sub.s64 	%rd15, %rd1, %rd30;
	ld.local.u32 	%r117, [%rd15+24];
	ld.local.u32 	%r118, [%rd15+20];
	setp.eq.s32 	%p34, %r23, 0;
	@%p34 bra 	$L__BB1_24;
	shf.l.wrap.b32 	%r117, %r118, %r117, %r23;
	ld.local.u32 	%r98, [%rd15+16];
	shf.l.wrap.b32 	%r118, %r98, %r118, %r23;
$L__BB1_24:
	shr.u32 	%r99, %r117, 30;
	shf.l.wrap.b32 	%r100, %r118, %r117, 2;
	shl.b32 	%r101, %r118, 2;
	shr.u32 	%r102, %r100, 31;
	add.s32 	%r103, %r102, %r99;
	neg.s32 	%r104, %r103;
	setp.lt.s32 	%p35, %r19, 0;
	selp.b32 	%r119, %r104, %r103, %p35;
	xor.b32  	%r105, %r100, %r19;
	shr.s32 	%r106, %r100, 31;
	xor.b32  	%r107, %r106, %r100;
	xor.b32  	%r108, %r106, %r101;
	cvt.u64.u32 	%rd31, %r107;
	shl.b64 	%rd32, %rd31, 32;
	cvt.u64.u32 	%rd33, %r108;
	or.b64  	%rd34, %rd32, %rd33;
	cvt.rn.f64.s64 	%fd3, %rd34;
	mul.f64 	%fd4, %fd3, 0d3BF921FB54442D19;
	cvt.rn.f32.f64 	%f108, %fd4;
	neg.f32 	%f109, %f108;
	setp.lt.s32 	%p36, %r105, 0;
	selp.f32 	%f141, %f109, %f108, %p36;
$L__BB1_25:
	mul.rn.f32 	%f119, %f141, %f141;
	and.b32  	%r110, %r119, 1;
	setp.eq.b32 	%p37, %r110, 1;
	selp.f32 	%f120, 0f3F800000, %f141, %p37;
	fma.rn.f32 	%f121, %f119, %f120, 0f00000000;
	fma.rn.f32 	%f122, %f119, 0f37CBAC00, 0fBAB607ED;
	selp.f32 	%f123, %f122, 0fB94D4153, %p37;
	selp.f32 	%f124, 0f3D2AAABB, 0f3C0885E4, %p37;
	fma.rn.f32 	%f125, %f123, %f119, %f124;
	selp.f32 	%f126, 0fBEFFFFFF, 0fBE2AAAA8, %p37;
	fma.rn.f32 	%f127, %f125, %f119, %f126;
	fma.rn.f32 	%f128, %f127, %f121, %f120;
	and.b32  	%r111, %r119, 2;
	setp.eq.s32 	%p38, %r111, 0;
	mov.f32 	%f129, 0f00000000;
	sub.f32 	%f130, %f129, %f128;
	selp.f32 	%f131, %f128, %f130, %p38;
	cvta.to.global.u64 	%rd35, %rd16;
	mul.wide.s32 	%rd36, %r4, 2;
	add.s64 	%rd37, %rd35, %rd36;
	ld.global.u16 	%rs1, [%rd37];
	// begin inline asm
	{ cvt.f32.bf16 %f111, %rs1;}

	// end inline asm
	ld.global.u16 	%rs2, [%rd37+2];
	// begin inline asm
	{ cvt.f32.bf16 %f112, %rs2;}

	// end inline asm
	mul.f32 	%f132, %f16, %f111;
	mul.f32 	%f133, %f112, %f131;
	sub.f32 	%f113, %f132, %f133;
	// begin inline asm
	{  cvt.rn.bf16.f32 %rs3, %f113;}

	// end inline asm
	st.global.u16 	[%rd37], %rs3;
	mul.f32 	%f134, %f111, %f131;
	fma.rn.f32 	%f114, %f16, %f112, %f134;
	// begin inline asm
	{  cvt.rn.bf16.f32 %rs4, %f114;}

	// end inline asm
	st.global.u16 	[%rd37+2], %rs4;
	cvta.to.global.u64 	%rd38, %rd17;
	add.s64 	%rd39, %rd38, %rd36;
	ld.global.u16 	%rs5, [%rd39];
	// begin inline asm
	{ cvt.f32.bf16 %f115, %rs5;}

	// end inline asm
	ld.global.u16 	%rs6, [%rd39+2];
	// begin inline asm
	{ cvt.f32.bf16 %f116, %rs6;}

	// end inline asm
	mul.f32 	%f135, %f16, %f115;
	mul.f32 	%f136, %f131, %f116;
	sub.f32 	%f117, %f135, %f136;
	// begin inline asm
	{  cvt.rn.bf16.f32 %rs7, %f117;}

	// end inline asm
	st.global.u16 	[%rd39], %rs7;
	mul.f32 	%f137, %f16, %f116;
	fma.rn.f32 	%f118, %f131, %f115, %f137;
	// begin inline asm
	{  cvt.rn.bf16.f32 %rs8, %f118;}

	// end inline asm
	st.global.u16 	[%rd39+2], %rs8;
$L__BB1_26:
	ret;

}
	// .globl	_Z14rope_1d_kernelIfEvPT_S1_iiiif
.visible .entry _Z14rope_1d_kernelIfEvPT_S1_iiiif(
	.param .u64 .ptr .align 1 _Z14rope_1d_kernelIfEvPT_S1_iiiif_param_0,
	.param .u64 .ptr .align 1 _Z14rope_1d_kernelIfEvPT_S1_iiiif_param_1,
	.param .u32 _Z14rope_1d_kernelIfEvPT_S1_iiiif_param_2,
	.param .u32 _Z14rope_1d_kernelIfEvPT_S1_iiiif_param_3,
	.param .u32 _Z14rope_1d_kernelIfEvPT_S1_iiiif_param_4,
	.param .u32 _Z14rope_1d_kernelIfEvPT_S1_iiiif_param_5,
	.param .f32 _Z14rope_1d_kernelIfEvPT_S1_iiiif_param_6
)
{
	.local .align 4 .b8 	__local_depot2[28];
	.reg .b64 	%SP;
	.reg .b64 	%SPL;
	.reg .pred 	%p<39>;
	.reg .b32 	%r<120>;
	.reg .b32 	%f<142>;
	.reg .b64 	%rd<46>;
	.reg .b64 	%fd<5>;

	mov.u64 	%SPL, __local_depot2;
	ld.param.u64 	%rd16, [_Z14rope_1d_kernelIfEvPT_S1_iiiif_param_0];
	ld.param.u64 	%rd17, [_Z14rope_1d_kernelIfEvPT_S1_iiiif_param_1];
	ld.param.u32 	%r35, [_Z14rope_1d_kernelIfEvPT_S1_iiiif_param_2];
	ld.param.u32 	%r32, [_Z14rope_1d_kernelIfEvPT_S1_iiiif_param_3];
	ld.param.u32 	%r33, [_Z14rope_1d_kernelIfEvPT_S1_iiiif_param_4];
	ld.param.u32 	%r34, [_Z14rope_1d_kernelIfEvPT_S1_iiiif_param_5];
	ld.param.f32 	%f20, [_Z14rope_1d_kernelIfEvPT_S1_iiiif_param_6];
	add.u64 	%rd1, %SPL, 0;
	mul.lo.s32 	%r36, %r32, %r35;
	mul.lo.s32 	%r37, %r36, %r33;
	shr.u32 	%r38, %r34, 31;
	add.s32 	%r39, %r34, %r38;
	shr.s32 	%r1, %r39, 1;
	mul.lo.s32 	%r40, %r37, %r1;
	mov.u32 	%r41, %ctaid.x;
	mov.u32 	%r42, %ntid.x;
	mov.u32 	%r43, %tid.x;
	mad.lo.s32 	%r2, %r41, %r42, %r43;
	setp.ge.s32 	%p1, %r2, %r40;
	mov.f32 	%f139, 0f3F800000;
	@%p1 bra 	$L__BB2_26;
	div.s32 	%r44, %r2, %r1;
	mul.lo.s32 	%r45, %r44, %r1;
	sub.s32 	%r46, %r2, %r45;
	rem.s32 	%r47, %r44, %r33;
	mul.lo.s32 	%r48, %r1, %r33;
	div.s32 	%r49, %r2, %r48;
	rem.s32 	%r3, %r49, %r32;
	mul.lo.s32 	%r50, %r48, %r32;
	div.s32 	%r51, %r2, %r50;
	shl.b32 	%r52, %r46, 1;
	mad.lo.s32 	%r53, %r51, %r32, %r3;
	mad.lo.s32 	%r54, %r53, %r33, %r47;
	mad.lo.s32 	%r4, %r54, %r34, %r52;
	cvt.rn.f32.s32 	%f22, %r46;
	mul.f32 	%f23, %f22, 0fC0000000;
	cvt.rn.f32.s32 	%f24, %r1;
	div.rn.f32 	%f1, %f23, %f24;
	mul.f32 	%f25, %f1, 0f3F000000;
	cvt.rzi.f32.f32 	%f26, %f25;
	add.f32 	%f27, %f26, %f26;
	sub.f32 	%f28, %f1, %f27;
	abs.f32 	%f2, %f28;
	abs.f32 	%f3, %f20;
	setp.lt.f32 	%p2, %f3, 0f00800000;
	mul.f32 	%f29, %f3, 0f4B800000;
	selp.f32 	%f30, %f29, %f3, %p2;
	selp.f32 	%f31, 0fC1C00000, 0f00000000, %p2;
	mov.b32 	%r55, %f30;
	add.s32 	%r56, %r55, -1060439283;
	and.b32  	%r57, %r56, -8388608;
	sub.s32 	%r58, %r55, %r57;
	mov.b32 	%f32, %r58;
	cvt.rn.f32.s32 	%f33, %r57;
	fma.rn.f32 	%f34, %f33, 0f34000000, %f31;
	add.f32 	%f35, %f32, 0fBF800000;
	add.f32 	%f36, %f32, 0f3F800000;
	rcp.approx.ftz.f32 	%f37, %f36;
	add.f32 	%f38, %f35, %f35;
	mul.f32 	%f39, %f38, %f37;
	mul.f32 	%f40, %f39, %f39;
	sub.f32 	%f41, %f35, %f39;
	add.f32 	%f42, %f41, %f41;
	neg.f32 	%f43, %f39;
	fma.rn.f32 	%f44, %f43, %f35, %f42;
	mul.rn.f32 	%f45, %f37, %f44;
	fma.rn.f32 	%f46, %f40, 0f3A2C32E4, 0f3B52E7DB;
	fma.rn.f32 	%f47, %f46, %f40, 0f3C93BB73;
	fma.rn.f32 	%f48, %f47, %f40, 0f3DF6384F;
	mul.rn.f32 	%f49, %f48, %f40;
	fma.rn.f32 	%f50, %f39, 0f3FB8AA3B, %f34;
	sub.f32 	%f51, %f34, %f50;
	fma.rn.f32 	%f52, %f39, 0f3FB8AA3B, %f51;
	fma.rn.f32 	%f53, %f45, 0f3FB8AA3B, %f52;
	fma.rn.f32 	%f54, %f39, 0f32A55E34, %f53;
	mul.f32 	%f55, %f49, 0f40400000;
	fma.rn.f32 	%f56, %f55, %f45, %f54;
	fma.rn.f32 	%f57, %f49, %f39, %f56;
	add.rn.f32 	%f58, %f50, %f57;
	neg.f32 	%f59, %f50;
	add.rn.f32 	%f60, %f58, %f59;
	neg.f32 	%f61, %f60;
	add.rn.f32 	%f62, %f57, %f61;
	mul.rn.f32 	%f63, %f58, %f1;
	neg.f32 	%f64, %f63;
	fma.rn.f32 	%f65, %f58, %f1, %f64;
	fma.rn.f32 	%f66, %f62, %f1, %f65;
	cvt.rni.f32.f32 	%f67, %f63;
	sub.f32 	%f68, %f63, %f67;
	add.f32 	%f69, %f68, %f66;
	fma.rn.f32 	%f70, %f69, 0f391FCB8E, 0f3AAF85ED;
	fma.rn.f32 	%f71, %f70, %f69, 0f3C1D9856;
	fma.rn.f32 	%f72, %f71, %f69, 0f3D6357BB;
	fma.rn.f32 	%f73, %f72, %f69, 0f3E75FDEC;
	fma.rn.f32 	%f74, %f73, %f69, 0f3F317218;
	fma.rn.f32 	%f75, %f74, %f69, 0f3F800000;
	cvt.rzi.s32.f32 	%r59, %f67;
	setp.gt.f32 	%p3, %f67, 0f00000000;
	selp.b32 	%r60, 0, -2097152000, %p3;
	add.s32 	%r61, %r60, 2130706432;
	mov.b32 	%f76, %r61;
	mul.f32 	%f77, %f75, %f76;
	shl.b32 	%r62, %r59, 23;
	sub.s32 	%r63, %r62, %r60;
	mov.b32 	%f78, %r63;
	mul.f32 	%f79, %f77, %f78;
	abs.f32 	%f80, %f63;
	setp.gt.f32 	%p4, %f80, 0f43180000;
	setp.lt.f32 	%p5, %f63, 0f00000000;
	selp.f32 	%f81, 0f00000000, 0f7F800000, %p5;
	selp.f32 	%f4, %f81, %f79, %p4;
	setp.eq.f32 	%p6, %f20, 0f3F800000;
	setp.eq.f32 	%p7, %f1, 0f00000000;
	or.pred  	%p8, %p6, %p7;
	@%p8 bra 	$L__BB2_9;
	setp.num.f32 	%p9, %f3, %f3;
	abs.f32 	%f82, %f1;
	setp.num.f32 	%p10, %f82, %f82;
	and.pred  	%p11, %p9, %p10;
	@%p11 bra 	$L__BB2_4;
	add.rn.f32 	%f139, %f20, %f1;
	bra.uni 	$L__BB2_9;
$L__BB2_4:
	setp.neu.f32 	%p12, %f20, 0f00000000;
	setp.neu.f32 	%p13, %f3, 0f7F800000;
	and.pred  	%p14, %p12, %p13;
	@%p14 bra 	$L__BB2_6;
	setp.neu.f32 	%p21, %f2, 0f3F800000;
	add.f32 	%f87, %f20, %f20;
	mov.b32 	%r64, %f87;
	setp.lt.f32 	%p22, %f1, 0f00000000;
	xor.b32  	%r65, %r64, 2139095040;
	selp.b32 	%r66, %r65, %r64, %p22;
	and.b32  	%r67, %r66, 2147483647;
	selp.b32 	%r68, %r67, %r66, %p21;
	mov.b32 	%f139, %r68;
	bra.uni 	$L__BB2_9;
$L__BB2_6:
	setp.eq.f32 	%p15, %f20, 0fBF800000;
	setp.eq.f32 	%p16, %f82, 0f7F800000;
	and.pred  	%p17, %p15, %p16;
	@%p17 bra 	$L__BB2_9;
	setp.geu.f32 	%p18, %f20, 0f00000000;
	mov.f32 	%f139, %f4;
	@%p18 bra 	$L__BB2_9;
	setp.neu.f32 	%p19, %f2, 0f3F800000;
	neg.f32 	%f84, %f4;
	selp.f32 	%f85, %f4, %f84, %p19;
	cvt.rmi.f32.f32 	%f86, %f1;
	setp.neu.f32 	%p20, %f1, %f86;
	selp.f32 	%f139, 0f7FFFFFFF, %f85, %p20;
$L__BB2_9:
	cvt.rn.f32.s32 	%f88, %r3;
	mul.f32 	%f10, %f139, %f88;
	mul.f32 	%f89, %f10, 0f3F22F983;
	cvt.rni.s32.f32 	%r119, %f89;
	cvt.rn.f32.s32 	%f90, %r119;
	fma.rn.f32 	%f91, %f90, 0fBFC90FDA, %f10;
	fma.rn.f32 	%f92, %f90, 0fB3A22168, %f91;
	fma.rn.f32 	%f141, %f90, 0fA7C234C5, %f92;
	abs.f32 	%f12, %f10;
	setp.ltu.f32 	%p23, %f12, 0f47CE4780;
	mov.u32 	%r115, %r119;
	mov.f32 	%f140, %f141;
	@%p23 bra 	$L__BB2_17;
	setp.neu.f32 	%p24, %f12, 0f7F800000;
	@%p24 bra 	$L__BB2_12;
	mov.f32 	%f95, 0f00000000;
	mul.rn.f32 	%f140, %f10, %f95;
	mov.b32 	%r115, 0;
	bra.uni 	$L__BB2_17;
$L__BB2_12:
	mov.b32 	%r6, %f10;
	shl.b32 	%r70, %r6, 8;
	or.b32  	%r7, %r70, -2147483648;
	mov.b64 	%rd42, 0;
	mov.b32 	%r112, 0;
	mov.u64 	%rd40, __cudart_i2opi_f;
	mov.u64 	%rd41, %rd1;
$L__BB2_13:
	.pragma "nounroll";
	ld.global.nc.u32 	%r71, [%rd40];
	mad.wide.u32 	%rd21, %r71, %r7, %rd42;
	shr.u64 	%rd42, %rd21, 32;
	st.local.u32 	[%rd41], %rd21;
	add.s32 	%r112, %r112, 1;
	add.s64 	%rd41, %rd41, 4;
	add.s64 	%rd40, %rd40, 4;
	setp.ne.s32 	%p25, %r112, 6;
	@%p25 bra 	$L__BB2_13;
	shr.u32 	%r72, %r6, 23;
	st.local.u32 	[%rd1+24], %rd42;
	and.b32  	%r10, %r72, 31;
	and.b32  	%r73, %r72, 224;
	add.s32 	%r74, %r73, -128;
	shr.u32 	%r75, %r74, 5;
	mul.wide.u32 	%rd22, %r75, 4;
	sub.s64 	%rd8, %rd1, %rd22;
	ld.local.u32 	%r113, [%rd8+24];
	ld.local.u32 	%r114, [%rd8+20];
	setp.eq.s32 	%p26, %r10, 0;
	@%p26 bra 	$L__BB2_16;
	shf.l.wrap.b32 	%r113, %r114, %r113, %r10;
	ld.local.u32 	%r76, [%rd8+16];
	shf.l.wrap.b32 	%r114, %r76, %r114, %r10;
$L__BB2_16:
	shr.u32 	%r77, %r113, 30;
	shf.l.wrap.b32 	%r78, %r114, %r113, 2;
	shl.b32 	%r79, %r114, 2;
	shr.u32 	%r80, %r78, 31;
	add.s32 	%r81, %r80, %r77;
	neg.s32 	%r82, %r81;
	setp.lt.s32 	%p27, %r6, 0;
	selp.b32 	%r115, %r82, %r81, %p27;
	xor.b32  	%r83, %r78, %r6;
	shr.s32 	%r84, %r78, 31;
	xor.b32  	%r85, %r84, %r78;
	xor.b32  	%r86, %r84, %r79;
	cvt.u64.u32 	%rd23, %r85;
	shl.b64 	%rd24, %rd23, 32;
	cvt.u64.u32 	%rd25, %r86;
	or.b64  	%rd26, %rd24, %rd25;
	cvt.rn.f64.s64 	%fd1, %rd26;
	mul.f64 	%fd2, %fd1, 0d3BF921FB54442D19;
	cvt.rn.f32.f64 	%f93, %fd2;
	neg.f32 	%f94, %f93;
	setp.lt.s32 	%p28, %r83, 0;
	selp.f32 	%f140, %f94, %f93, %p28;
$L__BB2_17:
	setp.ltu.f32 	%p29, %f12, 0f47CE4780;
	add.s32 	%r88, %r115, 1;
	mul.rn.f32 	%f96, %f140, %f140;
	and.b32  	%r89, %r115, 1;
	setp.eq.b32 	%p30, %r89, 1;
	selp.f32 	%f97, %f140, 0f3F800000, %p30;
	fma.rn.f32 	%f98, %f96, %f97, 0f00000000;
	fma.rn.f32 	%f99, %f96, 0f37CBAC00, 0fBAB607ED;
	selp.f32 	%f100, 0fB94D4153, %f99, %p30;
	selp.f32 	%f101, 0f3C0885E4, 0f3D2AAABB, %p30;
	fma.rn.f32 	%f102, %f100, %f96, %f101;
	selp.f32 	%f103, 0fBE2AAAA8, 0fBEFFFFFF, %p30;
	fma.rn.f32 	%f104, %f102, %f96, %f103;
	fma.rn.f32 	%f105, %f104, %f98, %f97;
	and.b32  	%r90, %r88, 2;
	setp.eq.s32 	%p31, %r90, 0;
	mov.f32 	%f106, 0f00000000;
	sub.f32 	%f107, %f106, %f105;
	selp.f32 	%f16, %f105, %f107, %p31;
	@%p29 bra 	$L__BB2_25;
	setp.neu.f32 	%p32, %f12, 0f7F800000;
	@%p32 bra 	$L__BB2_20;
	mov.f32 	%f110, 0f00000000;
	mul.rn.f32 	%f141, %f10, %f110;
	mov.b32 	%r119, 0;
	bra.uni 	$L__BB2_25;
$L__BB2_20:
	mov.b32 	%r19, %f10;
	shl.b32 	%r92, %r19, 8;
	or.b32  	%r20, %r92, -2147483648;
	mov.b64 	%rd45, 0;
	mov.b32 	%r116, 0;
	mov.u64 	%rd43, __cudart_i2opi_f;
	mov.u64 	%rd44, %rd1;
$L__BB2_21:
	.pragma "nounroll";
	ld.global.nc.u32 	%r93, [%rd43];
	mad.wide.u32 	%rd29, %r93, %r20, %rd45;
	shr.u64 	%rd45, %rd29, 32;
	st.local.u32 	[%rd44], %rd29;
	add.s32 	%r116, %r116, 1;
	add.s64 	%rd44, %rd44, 4;
	add.s64 	%rd43, %rd43, 4;
	setp.ne.s32 	%p33, %r116, 6;
	@%p33 bra 	$L__BB2_21;
	shr.u32 	%r94, %r19, 23;
	st.local.u32 	[%rd1+24], %rd45;
	and.b32  	%r23, %r94, 31;
	and.b32  	%r95, %r94, 224;
	add.s32 	%r96, %r95, -128;
	shr.u32 	%r97, %r96, 5;
	mul.wide.u32 	%rd30, %r97, 4;
	sub.s64 	%rd15, %rd1, %rd30;
	ld.local.u32 	%r117, [%rd15+24];
	ld.local.u32 	%r118, [%rd15+20];
	setp.eq.s32 	%p34, %r23, 0;
	@%p34 bra 	$L__BB2_24;
	shf.l.wrap.b32 	%r117, %r118, %r117, %r23;
	ld.local.u32 	%r98, [%rd15+16];
	shf.l.wrap.b32 	%r118, %r98, %r118, %r23;
$L__BB2_24:
	shr.u32 	%r99, %r117, 30;
	shf.l.wrap.b32 	%r100, %r118, %r117, 2;
	shl.b32 	%r101, %r118, 2;
	shr.u32 	%r102, %r100, 31;
	add.s32 	%r103, %r102, %r99;
	neg.s32 	%r104, %r103;
	setp.lt.s32 	%p35, %r19, 0;
	selp.b32 	%r119, %r104, %r103, %p35;
	xor.b32  	%r105, %r100, %r19;
	shr.s32 	%r106, %r100, 31;
	xor.b32  	%r107, %r106, %r100;
	xor.b32  	%r108, %r106, %r101;
	cvt.u64.u32 	%rd31, %r107;
	shl.b64 	%rd32, %rd31, 32;
	cvt.u64.u32 	%rd33, %r108;
	or.b64  	%rd34, %rd32, %rd33;
	cvt.rn.f64.s64 	%fd3, %rd34;
	mul.f64 	%fd4, %fd3, 0d3BF921FB54442D19;
	cvt.rn.f32.f64 	%f108, %fd4;
	neg.f32 	%f109, %f108;
	setp.lt.s32 	%p36, %r105, 0;
	selp.f32 	%f141, %f109, %f108, %p36;
$L__BB2_25:
	mul.rn.f32 	%f111, %f141, %f141;
	and.b32  	%r110, %r119, 1;
	setp.eq.b32 	%p37, %r110, 1;
	selp.f32 	%f112, 0f3F800000, %f141, %p37;
	fma.rn.f32 	%f113, %f111, %f112, 0f00000000;
	fma.rn.f32 	%f114, %f111, 0f37CBAC00, 0fBAB607ED;
	selp.f32 	%f115, %f114, 0fB94D4153, %p37;
	selp.f32 	%f116, 0f3D2AAABB, 0f3C0885E4, %p37;
	fma.rn.f32 	%f117, %f115, %f111, %f116;
	selp.f32 	%f118, 0fBEFFFFFF, 0fBE2AAAA8, %p37;
	fma.rn.f32 	%f119, %f117, %f111, %f118;
	fma.rn.f32 	%f120, %f119, %f113, %f112;
	and.b32  	%r111, %r119, 2;
	setp.eq.s32 	%p38, %r111, 0;
	mov.f32 	%f121, 0f00000000;
	sub.f32 	%f122, %f121, %f120;
	selp.f32 	%f123, %f120, %f122, %p38;
	cvta.to.global.u64 	%rd35, %rd16;
	mul.wide.s32 	%rd36, %r4, 4;
	add.s64 	%rd37, %rd35, %rd36;
	ld.global.f32 	%f124, [%rd37];
	ld.global.f32 	%f125, [%rd37+4];
	mul.f32 	%f126, %f16, %f124;
	mul.f32 	%f127, %f125, %f123;
	sub.f32 	%f128, %f126, %f127;
	st.global.f32 	[%rd37], %f128;
	mul.f32 	%f129, %f124, %f123;
	fma.rn.f32 	%f130, %f16, %f125, %f129;
	st.global.f32 	[%rd37+4], %f130;
	cvta.to.global.u64 	%rd38, %rd17;
	add.s64 	%rd39, %rd38, %rd36;
	ld.global.f32 	%f131, [%rd39];
	ld.global.f32 	%f132, [%rd39+4];
	mul.f32 	%f133, %f16, %f131;
	mul.f32 	%f134, %f132, %f123;
	sub.f32 	%f135, %f133, %f134;
	st.global.f32 	[%rd39], %f135;
	mul.f32 	%f136, %f131, %f123;
	fma.rn.f32 	%f137, %f16, %f132, %f136;
	st.global.f32 	[%rd39+4], %f137;
$L__BB2_26:
	ret;

}
	// .globl	_Z14rope_3d_kernelI6__halfEvPT_S2_iiiiiiiiifff
.visible .entry _Z14rope_3d_kernelI6__halfEvPT_S2_iiiiiiiiifff(
	.param .u64 .ptr .align 1 _Z14rope_3d_kernelI6__halfEvPT_S2_iiiiiiiiifff_param_0,
	.param .u64 .ptr .align 1 _Z14rope_3d_kernelI6__halfEvPT_S2_iiiiiiiiifff_param_1,
	.param .u32 _Z14rope_3d_kernelI6__halfEvPT_S2_iiiiiiiiifff_param_2,
	.param .u32 _Z14rope_3d_kernelI6__halfEvPT_S2_iiiiiiiiifff_param_3,
	.param .u32 _Z14rope_3d_kernelI6__halfEvPT_S2_iiiiiiiiifff_param_4,
	.param .u32 _Z14rope_3d_kernelI6__halfEvPT_S2_iiiiiiiiifff_param_5,
	.param .u32 _Z14rope_3d_kernelI6__halfEvPT_S2_iiiiiiiiifff_param_6,
	.param .u32 _Z14rope_3d_kernelI6__halfEvPT_S2_iiiiiiiiifff_param_7,
	.param .u32 _Z14rope_3d_kernelI6__halfEvPT_S2_iiiiiiiiifff_param_8,
	.param .u32 _Z14rope_3d_kernelI6__halfEvPT_S2_iiiiiiiiifff_param_9,
	.param .u32 _Z14rope_3d_kernelI6__halfEvPT_S2_iiiiiiiiifff_param_10,
	.param .f32 _Z14rope_3d_kernelI6__halfEvPT_S2_iiiiiiiiifff_param_11,
	.param .f32 _Z14rope_3d_kernelI6__halfEvPT_S2_iiiiiiiiifff_param_12,
	.param .f32 _Z14rope_3d_kernelI6__halfEvPT_S2_iiiiiiiiifff_param_13
)
{
	.local .align 4 .b8 	__local_depot3[28];
	.reg .b64 	%SP;
	.reg .b64 	%SPL;
	.reg .pred 	%p<83>;
	.reg .b16 	%rs<9>;
	.reg .b32 	%r<182>;
	.reg .b32 	%f<307>;
	.reg .b64 	%rd<46>;
	.reg .b64 	%fd<5>;

	mov.u64 	%SPL, __local_depot3;
	ld.param.u64 	%rd16, [_Z14rope_3d_kernelI6__halfEvPT_S2_iiiiiiiiifff_param_0];
	ld.param.u64 	%rd17, [_Z14rope_3d_kernelI6__halfEvPT_S2_iiiiiiiiifff_param_1];
	ld.param.u32 	%r45, [_Z14rope_3d_kernelI6__halfEvPT_S2_iiiiiiiiifff_param_2];
	ld.param.u32 	%r46, [_Z14rope_3d_kernelI6__halfEvPT_S2_iiiiiiiiifff_param_3];
	ld.param.u32 	%r38, [_Z14rope_3d_kernelI6__halfEvPT_S2_iiiiiiiiifff_param_4];
	ld.param.u32 	%r39, [_Z14rope_3d_kernelI6__halfEvPT_S2_iiiiiiiiifff_param_5];
	ld.param.u32 	%r40, [_Z14rope_3d_kernelI6__halfEvPT_S2_iiiiiiiiifff_param_6];
	ld.param.u32 	%r41, [_Z14rope_3d_kernelI6__halfEvPT_S2_iiiiiiiiifff_param_7];
	ld.param.u32 	%r42, [_Z14rope_3d_kernelI6__halfEvPT_S2_iiiiiiiiifff_param_8];
	ld.param.u32 	%r43, [_Z14rope_3d_kernelI6__halfEvPT_S2_iiiiiiiiifff_param_9];
	ld.param.u32 	%r44, [_Z14rope_3d_kernelI6__halfEvPT_S2_iiiiiiiiifff_param_10];
	ld.param.f32 	%f41, [_Z14rope_3d_kernelI6__halfEvPT_S2_iiiiiiiiifff_param_11];
	ld.param.f32 	%f42, [_Z14rope_3d_kernelI6__halfEvPT_S2_iiiiiiiiifff_param_12];
	ld.param.f32 	%f43, [_Z14rope_3d_kernelI6__halfEvPT_S2_iiiiiiiiifff_param_13];
	add.u64 	%rd1, %SPL, 0;
	mul.lo.s32 	%r47, %r38, %r46;
	mul.lo.s32 	%r1, %r47, %r39;
	mul.lo.s32 	%r48, %r1, %r45;
	mul.lo.s32 	%r49, %r48, %r40;
	shr.u32 	%r50, %r41, 31;
	add.s32 	%r51, %r41, %r50;
	shr.s32 	%r2, %r51, 1;
	mul.lo.s32 	%r52, %r49, %r2;
	mov.u32 	%r53, %ctaid.x;
	mov.u32 	%r54, %ntid.x;
	mov.u32 	%r55, %tid.x;
	mad.lo.s32 	%r3, %r53, %r54, %r55;
	setp.ge.s32 	%p1, %r3, %r52;
	@%p1 bra 	$L__BB3_47;
	div.s32 	%r5, %r3, %r2;
	mul.lo.s32 	%r56, %r5, %r2;
	sub.s32 	%r4, %r3, %r56;
	mul.lo.s32 	%r57, %r2, %r40;
	div.s32 	%r58, %r3, %r57;
	rem.s32 	%r6, %r58, %r1;
	mul.lo.s32 	%r59, %r57, %r1;
	div.s32 	%r7, %r3, %r59;
	mul.lo.s32 	%r8, %r39, %r38;
	rem.s32 	%r9, %r6, %r8;
	shl.b32 	%r10, %r4, 1;
	setp.ge.s32 	%p2, %r10, %r42;
	mov.f32 	%f301, 0f3F800000;
	@%p2 bra 	$L__BB3_11;
	shr.u32 	%r109, %r42, 31;
	add.s32 	%r110, %r42, %r109;
	shr.s32 	%r111, %r110, 1;
	cvt.rn.f32.s32 	%f182, %r4;
	mul.f32 	%f183, %f182, 0fC0000000;
	cvt.rn.f32.s32 	%f184, %r111;
	div.rn.f32 	%f1, %f183, %f184;
	mul.f32 	%f185, %f1, 0f3F000000;
	cvt.rzi.f32.f32 	%f186, %f185;
	add.f32 	%f187, %f186, %f186;
	sub.f32 	%f188, %f1, %f187;
	abs.f32 	%f2, %f188;
	abs.f32 	%f3, %f41;
	setp.lt.f32 	%p46, %f3, 0f00800000;
	mul.f32 	%f189, %f3, 0f4B800000;
	selp.f32 	%f190, %f189, %f3, %p46;
	selp.f32 	%f191, 0fC1C00000, 0f00000000, %p46;
	mov.b32 	%r112, %f190;
	add.s32 	%r113, %r112, -1060439283;
	and.b32  	%r114, %r113, -8388608;
	sub.s32 	%r115, %r112, %r114;
	mov.b32 	%f192, %r115;
	cvt.rn.f32.s32 	%f193, %r114;
	fma.rn.f32 	%f194, %f193, 0f34000000, %f191;
	add.f32 	%f195, %f192, 0fBF800000;
	add.f32 	%f196, %f192, 0f3F800000;
	rcp.approx.ftz.f32 	%f197, %f196;
	add.f32 	%f198, %f195, %f195;
	mul.f32 	%f199, %f198, %f197;
	mul.f32 	%f200, %f199, %f199;
	sub.f32 	%f201, %f195, %f199;
	add.f32 	%f202, %f201, %f201;
	neg.f32 	%f203, %f199;
	fma.rn.f32 	%f204, %f203, %f195, %f202;
	mul.rn.f32 	%f205, %f197, %f204;
	fma.rn.f32 	%f206, %f200, 0f3A2C32E4, 0f3B52E7DB;
	fma.rn.f32 	%f207, %f206, %f200, 0f3C93BB73;
	fma.rn.f32 	%f208, %f207, %f200, 0f3DF6384F;
	mul.rn.f32 	%f209, %f208, %f200;
	fma.rn.f32 	%f210, %f199, 0f3FB8AA3B, %f194;
	sub.f32 	%f211, %f194, %f210;
	fma.rn.f32 	%f212, %f199, 0f3FB8AA3B, %f211;
	fma.rn.f32 	%f213, %f205, 0f3FB8AA3B, %f212;
	fma.rn.f32 	%f214, %f199, 0f32A55E34, %f213;
	mul.f32 	%f215, %f209, 0f40400000;
	fma.rn.f32 	%f216, %f215, %f205, %f214;
	fma.rn.f32 	%f217, %f209, %f199, %f216;
	add.rn.f32 	%f218, %f210, %f217;
	neg.f32 	%f219, %f210;
	add.rn.f32 	%f220, %f218, %f219;
	neg.f32 	%f221, %f220;
	add.rn.f32 	%f222, %f217, %f221;
	mul.rn.f32 	%f223, %f218, %f1;
	neg.f32 	%f224, %f223;
	fma.rn.f32 	%f225, %f218, %f1, %f224;
	fma.rn.f32 	%f226, %f222, %f1, %f225;
	cvt.rni.f32.f32 	%f227, %f223;
	sub.f32 	%f228, %f223, %f227;
	add.f32 	%f229, %f228, %f226;
	fma.rn.f32 	%f230, %f229, 0f391FCB8E, 0f3AAF85ED;
	fma.rn.f32 	%f231, %f230, %f229, 0f3C1D9856;
	fma.rn.f32 	%f232, %f231, %f229, 0f3D6357BB;
	fma.rn.f32 	%f233, %f232, %f229, 0f3E75FDEC;
	fma.rn.f32 	%f234, %f233, %f229, 0f3F317218;
	fma.rn.f32 	%f235, %f234, %f229, 0f3F800000;
	cvt.rzi.s32.f32 	%r116, %f227;
	setp.gt.f32 	%p47, %f227, 0f00000000;
	selp.b32 	%r117, 0, -2097152000, %p47;
	add.s32 	%r118, %r117, 2130706432;
	mov.b32 	%f236, %r118;
	mul.f32 	%f237, %f235, %f236;
	shl.b32 	%r119, %r116, 23;
	sub.s32 	%r120, %r119, %r117;
	mov.b32 	%f238, %r120;
	mul.f32 	%f239, %f237, %f238;
	abs.f32 	%f240, %f223;
	setp.gt.f32 	%p48, %f240, 0f43180000;
	setp.lt.f32 	%p49, %f223, 0f00000000;
	selp.f32 	%f241, 0f00000000, 0f7F800000, %p49;
	selp.f32 	%f4, %f241, %f239, %p48;
	setp.eq.f32 	%p50, %f41, 0f3F800000;
	setp.eq.f32 	%p51, %f1, 0f00000000;
	or.pred  	%p52, %p50, %p51;
	@%p52 bra 	$L__BB3_10;
	setp.num.f32 	%p53, %f3, %f3;
	abs.f32 	%f242, %f1;
	setp.num.f32 	%p54, %f242, %f242;
	and.pred  	%p55, %p53, %p54;
	@%p55 bra 	$L__BB3_5;
	add.rn.f32 	%f301, %f41, %f1;
	bra.uni 	$L__BB3_10;
$L__BB3_5:
	setp.neu.f32 	%p56, %f41, 0f00000000;
	setp.neu.f32 	%p57, %f3, 0f7F800000;
	and.pred  	%p58, %p56, %p57;
	@%p58 bra 	$L__BB3_7;
	setp.neu.f32 	%p65, %f2, 0f3F800000;
	add.f32 	%f247, %f41, %f41;
	mov.b32 	%r121, %f247;
	setp.lt.f32 	%p66, %f1, 0f00000000;
	xor.b32  	%r122, %r121, 2139095040;
	selp.b32 	%r123, %r122, %r121, %p66;
	and.b32  	%r124, %r123, 2147483647;
	selp.b32 	%r125, %r124, %r123, %p65;
	mov.b32 	%f301, %r125;
	bra.uni 	$L__BB3_10;
$L__BB3_7:
	setp.eq.f32 	%p59, %f41, 0fBF800000;
	setp.eq.f32 	%p60, %f242, 0f7F800000;
	and.pred  	%p61, %p59, %p60;
	@%p61 bra 	$L__BB3_10;
	setp.geu.f32 	%p62, %f41, 0f00000000;
	mov.f32 	%f301, %f4;
	@%p62 bra 	$L__BB3_10;
	setp.neu.f32 	%p63, %f2, 0f3F800000;
	neg.f32 	%f244, %f4;
	selp.f32 	%f245, %f4, %f244, %p63;
	cvt.rmi.f32.f32 	%f246, %f1;
	setp.neu.f32 	%p64, %f1, %f246;
	selp.f32 	%f301, 0f7FFFFFFF, %f245, %p64;
$L__BB3_10:
	div.s32 	%r126, %r6, %r8;
	cvt.rn.f32.s32 	%f248, %r126;
	mul.f32 	%f304, %f301, %f248;
	bra.uni 	$L__BB3_30;
$L__BB3_11:
	add.s32 	%r60, %r43, %r42;
	setp.ge.s32 	%p3, %r10, %r60;
	mov.f32 	%f302, 0f3F800000;
	mov.f32 	%f303, 0f3F800000;
	@%p3 bra 	$L__BB3_21;
	shr.u32 	%r87, %r42, 31;
	add.s32 	%r88, %r42, %r87;
	shr.s32 	%r89, %r88, 1;
	sub.s32 	%r90, %r4, %r89;
	shr.u32 	%r91, %r43, 31;
	add.s32 	%r92, %r43, %r91;
	shr.s32 	%r93, %r92, 1;
	cvt.rn.f32.s32 	%f113, %r90;
	mul.f32 	%f114, %f113, 0fC0000000;
	cvt.rn.f32.s32 	%f115, %r93;
	div.rn.f32 	%f116, %f114, %f115;
	mul.f32 	%f117, %f116, 0f3F000000;
	cvt.rzi.f32.f32 	%f118, %f117;
	add.f32 	%f119, %f118, %f118;
	sub.f32 	%f120, %f116, %f119;
	abs.f32 	%f12, %f120;
	abs.f32 	%f13, %f42;
	setp.lt.f32 	%p25, %f13, 0f00800000;
	mul.f32 	%f121, %f13, 0f4B800000;
	selp.f32 	%f122, %f121, %f13, %p25;
	selp.f32 	%f123, 0fC1C00000, 0f00000000, %p25;
	mov.b32 	%r94, %f122;
	add.s32 	%r95, %r94, -1060439283;
	and.b32  	%r96, %r95, -8388608;
	sub.s32 	%r97, %r94, %r96;
	mov.b32 	%f124, %r97;
	cvt.rn.f32.s32 	%f125, %r96;
	fma.rn.f32 	%f126, %f125, 0f34000000, %f123;
	add.f32 	%f127, %f124, 0fBF800000;
	add.f32 	%f128, %f124, 0f3F800000;
	rcp.approx.ftz.f32 	%f129, %f128;
	add.f32 	%f130, %f127, %f127;
	mul.f32 	%f131, %f130, %f129;
	mul.f32 	%f132, %f131, %f131;
	sub.f32 	%f133, %f127, %f131;
	add.f32 	%f134, %f133, %f133;
	neg.f32 	%f135, %f131;
	fma.rn.f32 	%f136, %f135, %f127, %f134;
	mul.rn.f32 	%f137, %f129, %f136;
	fma.rn.f32 	%f138, %f132, 0f3A2C32E4, 0f3B52E7DB;
	fma.rn.f32 	%f139, %f138, %f132, 0f3C93BB73;
	fma.rn.f32 	%f140, %f139, %f132, 0f3DF6384F;
	mul.rn.f32 	%f141, %f140, %f132;
	fma.rn.f32 	%f142, %f131, 0f3FB8AA3B, %f126;
	sub.f32 	%f143, %f126, %f142;
	fma.rn.f32 	%f144, %f131, 0f3FB8AA3B, %f143;
	fma.rn.f32 	%f145, %f137, 0f3FB8AA3B, %f144;
	fma.rn.f32 	%f146, %f131, 0f32A55E34, %f145;
	mul.f32 	%f147, %f141, 0f40400000;
	fma.rn.f32 	%f148, %f147, %f137, %f146;
	fma.rn.f32 	%f149, %f141, %f131, %f148;
	add.rn.f32 	%f150, %f142, %f149;
	neg.f32 	%f151, %f142;
	add.rn.f32 	%f152, %f150, %f151;
	neg.f32 	%f153, %f152;
	add.rn.f32 	%f154, %f149, %f153;
	mul.rn.f32 	%f155, %f150, %f116;
	neg.f32 	%f156, %f155;
	fma.rn.f32 	%f157, %f150, %f116, %f156;
	fma.rn.f32 	%f158, %f154, %f116, %f157;
	cvt.rni.f32.f32 	%f159, %f155;
	sub.f32 	%f160, %f155, %f159;
	add.f32 	%f161, %f160, %f158;
	fma.rn.f32 	%f162, %f161, 0f391FCB8E, 0f3AAF85ED;
	fma.rn.f32 	%f163, %f162, %f161, 0f3C1D9856;
	fma.rn.f32 	%f164, %f163, %f161, 0f3D6357BB;
	fma.rn.f32 	%f165, %f164, %f161, 0f3E75FDEC;
	fma.rn.f32 	%f166, %f165, %f161, 0f3F317218;
	fma.rn.f32 	%f167, %f166, %f161, 0f3F800000;
	cvt.rzi.s32.f32 	%r98, %f159;
	setp.gt.f32 	%p26, %f159, 0f00000000;
	selp.b32 	%r99, 0, -2097152000, %p26;
	add.s32 	%r100, %r99, 2130706432;
	mov.b32 	%f168, %r100;
	mul.f32 	%f169, %f167, %f168;
	shl.b32 	%r101, %r98, 23;
	sub.s32 	%r102, %r101, %r99;
	mov.b32 	%f170, %r102;
	mul.f32 	%f171, %f169, %f170;
	abs.f32 	%f172, %f155;
	setp.gt.f32 	%p27, %f172, 0f43180000;
	setp.lt.f32 	%p28, %f155, 0f00000000;
	selp.f32 	%f173, 0f00000000, 0f7F800000, %p28;
	selp.f32 	%f14, %f173, %f171, %p27;
	setp.eq.f32 	%p29, %f42, 0f3F800000;
	setp.eq.f32 	%p30, %f116, 0f00000000;
	or.pred  	%p31, %p29, %p30;
	@%p31 bra 	$L__BB3_20;
	setp.num.f32 	%p32, %f13, %f13;
	abs.f32 	%f174, %f116;
	setp.num.f32 	%p33, %f174, %f174;
	and.pred  	%p34, %p32, %p33;
	@%p34 bra 	$L__BB3_15;
	add.rn.f32 	%f302, %f42, %f116;
	bra.uni 	$L__BB3_20;
$L__BB3_15:
	setp.neu.f32 	%p35, %f42, 0f00000000;
	setp.neu.f32 	%p36, %f13, 0f7F800000;
	and.pred  	%p37, %p35, %p36;
	@%p37 bra 	$L__BB3_17;
	setp.neu.f32 	%p44, %f12, 0f3F800000;
	add.f32 	%f179, %f42, %f42;
	mov.b32 	%r103, %f179;
	setp.lt.f32 	%p45, %f116, 0f00000000;
	xor.b32  	%r104, %r103, 2139095040;
	selp.b32 	%r105, %r104, %r103, %p45;
	and.b32  	%r106, %r105, 2147483647;
	selp.b32 	%r107, %r106, %r105, %p44;
	mov.b32 	%f302, %r107;
	bra.uni 	$L__BB3_20;
$L__BB3_17:
	setp.eq.f32 	%p38, %f42, 0fBF800000;
	setp.eq.f32 	%p39, %f174, 0f7F800000;
	and.pred  	%p40, %p38, %p39;
	@%p40 bra 	$L__BB3_20;
	setp.geu.f32 	%p41, %f42, 0f00000000;
	mov.f32 	%f302, %f14;
	@%p41 bra 	$L__BB3_20;
	setp.neu.f32 	%p42, %f12, 0f3F800000;
	neg.f32 	%f176, %f14;
	selp.f32 	%f177, %f14, %f176, %p42;
	cvt.rmi.f32.f32 	%f178, %f116;
	setp.neu.f32 	%p43, %f116, %f178;
	selp.f32 	%f302, 0f7FFFFFFF, %f177, %p43;
$L__BB3_20:
	div.s32 	%r108, %r9, %r39;
	cvt.rn.f32.s32 	%f180, %r108;
	mul.f32 	%f304, %f302, %f180;
	bra.uni 	$L__BB3_30;
$L__BB3_21:
	shr.u32 	%r61, %r42, 31;
	add.s32 	%r62, %r42, %r61;
	shr.s32 	%r63, %r62, 1;
	shr.u32 	%r64, %r43, 31;
	add.s32 	%r65, %r43, %r64;
	shr.s32 	%r66, %r65, 1;
	add.s32 	%r67, %r63, %r66;
	sub.s32 	%r68, %r4, %r67;
	shr.u32 	%r69, %r44, 31;
	add.s32 	%r70, %r44, %r69;
	shr.s32 	%r71, %r70, 1;
	cvt.rn.f32.s32 	%f45, %r68;
	mul.f32 	%f46, %f45, 0fC0000000;
	cvt.rn.f32.s32 	%f47, %r71;
	div.rn.f32 	%f21, %f46, %f47;
	mul.f32 	%f48, %f21, 0f3F000000;
	cvt.rzi.f32.f32 	%f49, %f48;
	add.f32 	%f50, %f49, %f49;
	sub.f32 	%f51, %f21, %f50;
	abs.f32 	%f22, %f51;
	abs.f32 	%f23, %f43;
	setp.lt.f32 	%p4, %f23, 0f00800000;
	mul.f32 	%f52, %f23, 0f4B800000;
	selp.f32 	%f53, %f52, %f23, %p4;
	selp.f32 	%f54, 0fC1C00000, 0f00000000, %p4;
	mov.b32 	%r72, %f53;
	add.s32 	%r73, %r72, -1060439283;
	and.b32  	%r74, %r73, -8388608;
	sub.s32 	%r75, %r72, %r74;
	mov.b32 	%f55, %r75;
	cvt.rn.f32.s32 	%f56, %r74;
	fma.rn.f32 	%f57, %f56, 0f34000000, %f54;
	add.f32 	%f58, %f55, 0fBF800000;
	add.f32 	%f59, %f55, 0f3F800000;
	rcp.approx.ftz.f32 	%f60, %f59;
	add.f32 	%f61, %f58, %f58;
	mul.f32 	%f62, %f61, %f60;
	mul.f32 	%f63, %f62, %f62;
	sub.f32 	%f64, %f58, %f62;
	add.f32 	%f65, %f64, %f64;
	neg.f32 	%f66, %f62;
	fma.rn.f32 	%f67, %f66, %f58, %f65;
	mul.rn.f32 	%f68, %f60, %f67;
	fma.rn.f32 	%f69, %f63, 0f3A2C32E4, 0f3B52E7DB;
	fma.rn.f32 	%f70, %f69, %f63, 0f3C93BB73;
	fma.rn.f32 	%f71, %f70, %f63, 0f3DF6384F;
	mul.rn.f32 	%f72, %f71, %f63;
	fma.rn.f32 	%f73, %f62, 0f3FB8AA3B, %f57;
	sub.f32 	%f74, %f57, %f73;
	fma.rn.f32 	%f75, %f62, 0f3FB8AA3B, %f74;
	fma.rn.f32 	%f76, %f68, 0f3FB8AA3B, %f75;
	fma.rn.f32 	%f77, %f62, 0f32A55E34, %f76;
	mul.f32 	%f78, %f72, 0f40400000;
	fma.rn.f32 	%f79, %f78, %f68, %f77;
	fma.rn.f32 	%f80, %f72, %f62, %f79;
	add.rn.f32 	%f81, %f73, %f80;
	neg.f32 	%f82, %f73;
	add.rn.f32 	%f83, %f81, %f82;
	neg.f32 	%f84, %f83;
	add.rn.f32 	%f85, %f80, %f84;
	mul.rn.f32 	%f86, %f81, %f21;
	neg.f32 	%f87, %f86;
	fma.rn.f32 	%f88, %f81, %f21, %f87;
	fma.rn.f32 	%f89, %f85, %f21, %f88;
	cvt.rni.f32.f32 	%f90, %f86;
	sub.f32 	%f91, %f86, %f90;
	add.f32 	%f92, %f91, %f89;
	fma.rn.f32 	%f93, %f92, 0f391FCB8E, 0f3AAF85ED;
	fma.rn.f32 	%f94, %f93, %f92, 0f3C1D9856;
	fma.rn.f32 	%f95, %f94, %f92, 0f3D6357BB;
	fma.rn.f32 	%f96, %f95, %f92, 0f3E75FDEC;
	fma.rn.f32 	%f97, %f96, %f92, 0f3F317218;
	fma.rn.f32 	%f98, %f97, %f92, 0f3F800000;
	cvt.rzi.s32.f32 	%r76, %f90;
	setp.gt.f32 	%p5, %f90, 0f00000000;
	selp.b32 	%r77, 0, -2097152000, %p5;
	add.s32 	%r78, %r77, 2130706432;
	mov.b32 	%f99, %r78;
	mul.f32 	%f100, %f98, %f99;
	shl.b32 	%r79, %r76, 23;
	sub.s32 	%r80, %r79, %r77;
	mov.b32 	%f101, %r80;
	mul.f32 	%f102, %f100, %f101;
	abs.f32 	%f103, %f86;
	setp.gt.f32 	%p6, %f103, 0f43180000;
	setp.lt.f32 	%p7, %f86, 0f00000000;
	selp.f32 	%f104, 0f00000000, 0f7F800000, %p7;
	selp.f32 	%f24, %f104, %f102, %p6;
	setp.eq.f32 	%p8, %f43, 0f3F800000;
	setp.eq.f32 	%p9, %f21, 0f00000000;
	or.pred  	%p10, %p8, %p9;
	@%p10 bra 	$L__BB3_29;
	setp.num.f32 	%p11, %f23, %f23;
	abs.f32 	%f105, %f21;
	setp.num.f32 	%p12, %f105, %f105;
	and.pred  	%p13, %p11, %p12;
	@%p13 bra 	$L__BB3_24;
	add.rn.f32 	%f303, %f43, %f21;
	bra.uni 	$L__BB3_29;
$L__BB3_24:
	setp.neu.f32 	%p14, %f43, 0f00000000;
	setp.neu.f32 	%p15, %f23, 0f7F800000;
	and.pred  	%p16, %p14, %p15;
	@%p16 bra 	$L__BB3_26;
	setp.neu.f32 	%p23, %f22, 0f3F800000;
	add.f32 	%f110, %f43, %f43;
	mov.b32 	%r81, %f110;
	setp.lt.f32 	%p24, %f21, 0f00000000;
	xor.b32  	%r82, %r81, 2139095040;
	selp.b32 	%r83, %r82, %r81, %p24;
	and.b32  	%r84, %r83, 2147483647;
	selp.b32 	%r85, %r84, %r83, %p23;
	mov.b32 	%f303, %r85;
	bra.uni 	$L__BB3_29;
$L__BB3_26:
	setp.eq.f32 	%p17, %f43, 0fBF800000;
	setp.eq.f32 	%p18, %f105, 0f7F800000;
	and.pred  	%p19, %p17, %p18;
	@%p19 bra 	$L__BB3_29;
	setp.geu.f32 	%p20, %f43, 0f00000000;
	mov.f32 	%f303, %f24;
	@%p20 bra 	$L__BB3_29;
	setp.neu.f32 	%p21, %f22, 0f3F800000;
	neg.f32 	%f107, %f24;
	selp.f32 	%f108, %f24, %f107, %p21;
	cvt.rmi.f32.f32 	%f109, %f21;
	setp.neu.f32 	%p22, %f21, %f109;
	selp.f32 	%f303, 0f7FFFFFFF, %f108, %p22;
$L__BB3_29:
	rem.s32 	%r86, %r9, %r39;
	cvt.rn.f32.s32 	%f111, %r86;
	mul.f32 	%f304, %f303, %f111;
$L__BB3_30:
	mul.f32 	%f249, %f304, 0f3F22F983;
	cvt.rni.s32.f32 	%r181, %f249;
	cvt.rn.f32.s32 	%f250, %r181;
	fma.rn.f32 	%f251, %f250, 0fBFC90FDA, %f304;
	fma.rn.f32 	%f252, %f250, 0fB3A22168, %f251;
	fma.rn.f32 	%f306, %f250, 0fA7C234C5, %f252;
	abs.f32 	%f33, %f304;
	setp.ltu.f32 	%p67, %f33, 0f47CE4780;
	mov.u32 	%r177, %r181;
	mov.f32 	%f305, %f306;
	@%p67 bra 	$L__BB3_38;
	setp.neu.f32 	%p68, %f33, 0f7F800000;
	@%p68 bra 	$L__BB3_33;
	mov.f32 	%f255, 0f00000000;
	mul.rn.f32 	%f305, %f304, %f255;
	mov.b32 	%r177, 0;
	bra.uni 	$L__BB3_38;
$L__BB3_33:
	mov.b32 	%r12, %f304;
	shl.b32 	%r128, %r12, 8;
	or.b32  	%r13, %r128, -2147483648;
	mov.b64 	%rd42, 0;
	mov.b32 	%r174, 0;
	mov.u64 	%rd40, __cudart_i2opi_f;
	mov.u64 	%rd41, %rd1;
$L__BB3_34:
	.pragma "nounroll";
	ld.global.nc.u32 	%r129, [%rd40];
	mad.wide.u32 	%rd21, %r129, %r13, %rd42;
	shr.u64 	%rd42, %rd21, 32;
	st.local.u32 	[%rd41], %rd21;
	add.s32 	%r174, %r174, 1;
	add.s64 	%rd41, %rd41, 4;
	add.s64 	%rd40, %rd40, 4;
	setp.ne.s32 	%p69, %r174, 6;
	@%p69 bra 	$L__BB3_34;
	shr.u32 	%r130, %r12, 23;
	st.local.u32 	[%rd1+24], %rd42;
	and.b32  	%r16, %r130, 31;
	and.b32  	%r131, %r130, 224;
	add.s32 	%r132, %r131, -128;
	shr.u32 	%r133, %r132, 5;
	mul.wide.u32 	%rd22, %r133, 4;
	sub.s64 	%rd8, %rd1, %rd22;
	ld.local.u32 	%r175, [%rd8+24];
	ld.local.u32 	%r176, [%rd8+20];
	setp.eq.s32 	%p70, %r16, 0;
	@%p70 bra 	$L__BB3_37;
	shf.l.wrap.b32 	%r175, %r176, %r175, %r16;
	ld.local.u32 	%r134, [%rd8+16];
	shf.l.wrap.b32 	%r176, %r134, %r176, %r16;
$L__BB3_37:
	shr.u32 	%r135, %r175, 30;
	shf.l.wrap.b32 	%r136, %r176, %r175, 2;
	shl.b32 	%r137, %r176, 2;
	shr.u32 	%r138, %r136, 31;
	add.s32 	%r139, %r138, %r135;
	neg.s32 	%r140, %r139;
	setp.lt.s32 	%p71, %r12, 0;
	selp.b32 	%r177, %r140, %r139, %p71;
	xor.b32  	%r141, %r136, %r12;
	shr.s32 	%r142, %r136, 31;
	xor.b32  	%r143, %r142, %r136;
	xor.b32  	%r144, %r142, %r137;
	cvt.u64.u32 	%rd23, %r143;
	shl.b64 	%rd24, %rd23, 32;
	cvt.u64.u32 	%rd25, %r144;
	or.b64  	%rd26, %rd24, %rd25;
	cvt.rn.f64.s64 	%fd1, %rd26;
	mul.f64 	%fd2, %fd1, 0d3BF921FB54442D19;
	cvt.rn.f32.f64 	%f253, %fd2;
	neg.f32 	%f254, %f253;
	setp.lt.s32 	%p72, %r141, 0;
	selp.f32 	%f305, %f254, %f253, %p72;
$L__BB3_38:
	setp.ltu.f32 	%p73, %f33, 0f47CE4780;
	add.s32 	%r146, %r177, 1;
	mul.rn.f32 	%f256, %f305, %f305;
	and.b32  	%r147, %r177, 1;
	setp.eq.b32 	%p74, %r147, 1;
	selp.f32 	%f257, %f305, 0f3F800000, %p74;
	fma.rn.f32 	%f258, %f256, %f257, 0f00000000;
	fma.rn.f32 	%f259, %f256, 0f37CBAC00, 0fBAB607ED;
	selp.f32 	%f260, 0fB94D4153, %f259, %p74;
	selp.f32 	%f261, 0f3C0885E4, 0f3D2AAABB, %p74;
	fma.rn.f32 	%f262, %f260, %f256, %f261;
	selp.f32 	%f263, 0fBE2AAAA8, 0fBEFFFFFF, %p74;
	fma.rn.f32 	%f264, %f262, %f256, %f263;
	fma.rn.f32 	%f265, %f264, %f258, %f257;
	and.b32  	%r148, %r146, 2;
	setp.eq.s32 	%p75, %r148, 0;
	mov.f32 	%f266, 0f00000000;
	sub.f32 	%f267, %f266, %f265;
	selp.f32 	%f37, %f265, %f267, %p75;
	@%p73 bra 	$L__BB3_46;
	setp.neu.f32 	%p76, %f33, 0f7F800000;
	@%p76 bra 	$L__BB3_41;
	mov.f32 	%f270, 0f00000000;
	mul.rn.f32 	%f306, %f304, %f270;
	mov.b32 	%r181, 0;
	bra.uni 	$L__BB3_46;
$L__BB3_41:
	mov.b32 	%r25, %f304;
	shl.b32 	%r150, %r25, 8;
	or.b32  	%r26, %r150, -2147483648;
	mov.b64 	%rd45, 0;
	mov.b32 	%r178, 0;
	mov.u64 	%rd43, __cudart_i2opi_f;
	mov.u64 	%rd44, %rd1;
$L__BB3_42:
	.pragma "nounroll";
	ld.global.nc.u32 	%r151, [%rd43];
	mad.wide.u32 	%rd29, %r151, %r26, %rd45;
	shr.u64 	%rd45, %rd29, 32;
	st.local.u32 	[%rd44], %rd29;
	add.s32 	%r178, %r178, 1;
	add.s64 	%rd44, %rd44, 4;
	add.s64 	%rd43, %rd43, 4;
	setp.ne.s32 	%p77, %r178, 6;
	@%p77 bra 	$L__BB3_42;
	shr.u32 	%r152, %r25, 23;
	st.local.u32 	[%rd1+24], %rd45;
	and.b32  	%r29, %r152, 31;
	and.b32  	%r153, %r152, 224;
	add.s32 	%r154, %r153, -128;
	shr.u32 	%r155, %r154, 5;
	mul.wide.u32 	%rd30, %r155, 4;
	sub.s64 	%rd15, %rd1, %rd30;
	ld.local.u32 	%r179, [%rd15+24];
	ld.local.u32 	%r180, [%rd15+20];
	setp.eq.s32 	%p78, %r29, 0;
	@%p78 bra 	$L__BB3_45;
	shf.l.wrap.b32 	%r179, %r180, %r179, %r29;
	ld.local.u32 	%r156, [%rd15+16];
	shf.l.wrap.b32 	%r180, %r156, %r180, %r29;
$L__BB3_45:
	shr.u32 	%r157, %r179, 30;
	shf.l.wrap.b32 	%r158, %r180, %r179, 2;
	shl.b32 	%r159, %r180, 2;
	shr.u32 	%r160, %r158, 31;
	add.s32 	%r161, %r160, %r157;
	neg.s32 	%r162, %r161;
	setp.lt.s32 	%p79, %r25, 0;
	selp.b32 	%r181, %r162, %r161, %p79;
	xor.b32  	%r163, %r158, %r25;
	shr.s32 	%r164, %r158, 31;
	xor.b32  	%r165, %r164, %r158;
	xor.b32  	%r166, %r164, %r159;
	cvt.u64.u32 	%rd31, %r165;
	shl.b64 	%rd32, %rd31, 32;
	cvt.u64.u32 	%rd33, %r166;
	or.b64  	%rd34, %rd32, %rd33;
	cvt.rn.f64.s64 	%fd3, %rd34;
	mul.f64 	%fd4, %fd3, 0d3BF921FB54442D19;
	cvt.rn.f32.f64 	%f268, %fd4;
	neg.f32 	%f269, %f268;
	setp.lt.s32 	%p80, %r163, 0;
	selp.f32 	%f306, %f269, %f268, %p80;
$L__BB3_46:
	mul.rn.f32 	%f279, %f306, %f306;
	and.b32  	%r168, %r181, 1;
	setp.eq.b32 	%p81, %r168, 1;
	selp.f32 	%f280, 0f3F800000, %f306, %p81;
	fma.rn.f32 	%f281, %f279, %f280, 0f00000000;
	fma.rn.f32 	%f282, %f279, 0f37CBAC00, 0fBAB607ED;
	selp.f32 	%f283, %f282, 0fB94D4153, %p81;
	selp.f32 	%f284, 0f3D2AAABB, 0f3C0885E4, %p81;
	fma.rn.f32 	%f285, %f283, %f279, %f284;
	selp.f32 	%f286, 0fBEFFFFFF, 0fBE2AAAA8, %p81;
	fma.rn.f32 	%f287, %f285, %f279, %f286;
	fma.rn.f32 	%f288, %f287, %f281, %f280;
	and.b32  	%r169, %r181, 2;
	setp.eq.s32 	%p82, %r169, 0;
	mov.f32 	%f289, 0f00000000;
	sub.f32 	%f290, %f289, %f288;
	selp.f32 	%f291, %f288, %f290, %p82;
	mad.lo.s32 	%r170, %r7, %r1, %r6;
	rem.s32 	%r171, %r5, %r40;
	mad.lo.s32 	%r172, %r170, %r40, %r171;
	mad.lo.s32 	%r173, %r172, %r41, %r10;
	cvta.to.global.u64 	%rd35, %rd16;
	mul.wide.s32 	%rd36, %r173, 2;
	add.s64 	%rd37, %rd35, %rd36;
	ld.global.u16 	%rs1, [%rd37];
	// begin inline asm
	{  cvt.f32.f16 %f271, %rs1;}

	// end inline asm
	ld.global.u16 	%rs2, [%rd37+2];
	// begin inline asm
	{  cvt.f32.f16 %f272, %rs2;}

	// end inline asm
	mul.f32 	%f292, %f37, %f271;
	mul.f32 	%f293, %f272, %f291;
	sub.f32 	%f273, %f292, %f293;
	// begin inline asm
	{  cvt.rn.f16.f32 %rs3, %f273;}

	// end inline asm
	st.global.u16 	[%rd37], %rs3;
	mul.f32 	%f294, %f271, %f291;
	fma.rn.f32 	%f274, %f37, %f272, %f294;
	// begin inline asm
	{  cvt.rn.f16.f32 %rs4, %f274;}

	// end inline asm
	st.global.u16 	[%rd37+2], %rs4;
	cvta.to.global.u64 	%rd38, %rd17;
	add.s64 	%rd39, %rd38, %rd36;
	ld.global.u16 	%rs5, [%rd39];
	// begin inline asm
	{  cvt.f32.f16 %f275, %rs5;}

	// end inline asm
	ld.global.u16 	%rs6, [%rd39+2];
	// begin inline asm
	{  cvt.f32.f16 %f276, %rs6;}

	// end inline asm
	mul.f32 	%f295, %f37, %f275;
	mul.f32 	%f296, %f291, %f276;
	sub.f32 	%f277, %f295, %f296;
	// begin inline asm
	{  cvt.rn.f16.f32 %rs7, %f277;}

	// end inline asm
	st.global.u16 	[%rd39], %rs7;
	mul.f32 	%f297, %f37, %f276;
	fma.rn.f32 	%f278, %f291, %f275, %f297;
	// begin inline asm
	{  cvt.rn.f16.f32 %rs8, %f278;}

	// end inline asm
	st.global.u16 	[%rd39+2], %rs8;
$L__BB3_47:
	ret;

}
	// .globl	_Z14rope_3d_kernelI13__nv_bfloat16EvPT_S2_iiiiiiiiifff
.visible .entry _Z14rope_3d_kernelI13__nv_bfloat16EvPT_S2_iiiiiiiiifff(
	.param .u64 .ptr .align 1 _Z14rope_3d_kernelI13__nv_bfloat16EvPT_S2_iiiiiiiiifff_param_0,
	.param .u64 .ptr .align 1 _Z14rope_3d_kernelI13__nv_bfloat16EvPT_S2_iiiiiiiiifff_param_1,
	.param .u32 _Z14rope_3d_kernelI13__nv_bfloat16EvPT_S2_iiiiiiiiifff_param_2,
	.param .u32 _Z14rope_3d_kernelI13__nv_bfloat16EvPT_S2_iiiiiiiiifff_param_3,
	.param .u32 _Z14rope_3d_kernelI13__nv_bfloat16EvPT_S2_iiiiiiiiifff_param_4,
	.param .u32 _Z14rope_3d_kernelI13__nv_bfloat16EvPT_S2_iiiiiiiiifff_param_5,
	.param .u32 _Z14rope_3d_kernelI13__nv_bfloat16EvPT_S2_iiiiiiiiifff_param_6,
	.param .u32 _Z14rope_3d_kernelI13__nv_bfloat16EvPT_S2_iiiiiiiiifff_param_7,
	.param .u32 _Z14rope_3d_kernelI13__nv_bfloat16EvPT_S2_iiiiiiiiifff_param_8,
	.param .u32 _Z14rope_3d_kernelI13__nv_bfloat16EvPT_S2_iiiiiiiiifff_param_9,
	.param .u32 _Z14rope_3d_kernelI13__nv_bfloat16EvPT_S2_iiiiiiiiifff_param_10,
	.param .f32 _Z14rope_3d_kernelI13__nv_bfloat16EvPT_S2_iiiiiiiiifff_param_11,
	.param .f32 _Z14rope_3d_kernelI13__nv_bfloat16EvPT_S2_iiiiiiiiifff_param_12,
	.param .f32 _Z14rope_3d_kernelI13__nv_bfloat16EvPT_S2_iiiiiiiiifff_param_13
)
{
	.local .align 4 .b8 	__local_depot4[28];
	.reg .b64 	%SP;
	.reg .b64 	%SPL;
	.reg .pred 	%p<83>;
	.reg .b16 	%rs<9>;
	.reg .b32 	%r<182>;
	.reg .b32 	%f<307>;
	.reg .b64 	%rd<46>;
	.reg .b64 	%fd<5>;

	mov.u64 	%SPL, __local_depot4;
	ld.param.u64 	%rd16, [_Z14rope_3d_kernelI13__nv_bfloat16EvPT_S2_iiiiiiiiifff_param_0];
	ld.param.u64 	%rd17, [_Z14rope_3d_kernelI13__nv_bfloat16EvPT_S2_iiiiiiiiifff_param_1];
	ld.param.u32 	%r45, [_Z14rope_3d_kernelI13__nv_bfloat16EvPT_S2_iiiiiiiiifff_param_2];
	ld.param.u32 	%r46, [_Z14rope_3d_kernelI13__nv_bfloat16EvPT_S2_iiiiiiiiifff_param_3];
	ld.param.u32 	%r38, [_Z14rope_3d_kernelI13__nv_bfloat16EvPT_S2_iiiiiiiiifff_param_4];
	ld.param.u32 	%r39, [_Z14rope_3d_kernelI13__nv_bfloat16EvPT_S2_iiiiiiiiifff_param_5];
	ld.param.u32 	%r40, [_Z14rope_3d_kernelI13__nv_bfloat16EvPT_S2_iiiiiiiiifff_param_6];
	ld.param.u32 	%r41, [_Z14rope_3d_kernelI13__nv_bfloat16EvPT_S2_iiiiiiiiifff_param_7];
	ld.param.u32 	%r42, [_Z14rope_3d_kernelI13__nv_bfloat16EvPT_S2_iiiiiiiiifff_param_8];
	ld.param.u32 	%r43, [_Z14rope_3d_kernelI13__nv_bfloat16EvPT_S2_iiiiiiiiifff_param_9];
	ld.param.u32 	%r44, [_Z14rope_3d_kernelI13__nv_bfloat16EvPT_S2_iiiiiiiiifff_param_10];
	ld.param.f32 	%f41, [_Z14rope_3d_kernelI13__nv_bfloat16EvPT_S2_iiiiiiiiifff_param_11];
	ld.param.f32 	%f42, [_Z14rope_3d_kernelI13__nv_bfloat16EvPT_S2_iiiiiiiiifff_param_12];
	ld.param.f32 	%f43, [_Z14rope_3d_kernelI13__nv_bfloat16EvPT_S2_iiiiiiiiifff_param_13];
	add.u64 	%rd1, %SPL, 0;
	mul.lo.s32 	%r47, %r38, %r46;
	mul.lo.s32 	%r1, %r47, %r39;
	mul.lo.s32 	%r48, %r1, %r45;
	mul.lo.s32 	%r49, %r48, %r40;
	shr.u32 	%r50, %r41, 31;
	add.s32 	%r51, %r41, %r50;
	shr.s32 	%r2, %r51, 1;
	mul.lo.s32 	%r52, %r49, %r2;
	mov.u32 	%r53, %ctaid.x;
	mov.u32 	%r54, %ntid.x;
	mov.u32 	%r55, %tid.x;
	mad.lo.s32 	%r3, %r53, %r54, %r55;
	setp.ge.s32 	%p1, %r3, %r52;
	@%p1 bra 	$L__BB4_47;
	div.s32 	%r5, %r3, %r2;
	mul.lo.s32 	%r56, %r5, %r2;
	sub.s32 	%r4, %r3, %r56;
	mul.lo.s32 	%r57, %r2, %r40;
	div.s32 	%r58, %r3, %r57;
	rem.s32 	%r6, %r58, %r1;
	mul.lo.s32 	%r59, %r57, %r1;
	div.s32 	%r7, %r3, %r59;
	mul.lo.s32 	%r8, %r39, %r38;
	rem.s32 	%r9, %r6, %r8;
	shl.b32 	%r10, %r4, 1;
	setp.ge.s32 	%p2, %r10, %r42;
	mov.f32 	%f301, 0f3F800000;
	@%p2 bra 	$L__BB4_11;
	shr.u32 	%r109, %r42, 31;
	add.s32 	%r110, %r42, %r109;
	shr.s32 	%r111, %r110, 1;
	cvt.rn.f32.s32 	%f182, %r4;
	mul.f32 	%f183, %f182, 0fC0000000;
	cvt.rn.f32.s32 	%f184, %r111;
	div.rn.f32 	%f1, %f183, %f184;
	mul.f32 	%f185, %f1, 0f3F000000;
	cvt.rzi.f32.f32 	%f186, %f185;
	add.f32 	%f187, %f186, %f186;
	sub.f32 	%f188, %f1, %f187;
	abs.f32 	%f2, %f188;
	abs.f32 	%f3, %f41;
	setp.lt.f32 	%p46, %f3, 0f00800000;
	mul.f32 	%f189, %f3, 0f4B800000;
	selp.f32 	%f190, %f189, %f3, %p46;
	selp.f32 	%f191, 0fC1C00000, 0f00000000, %p46;
	mov.b32 	%r112, %f190;
	add.s32 	%r113, %r112, -1060439283;
	and.b32  	%r114, %r113, -8388608;
	sub.s32 	%r115, %r112, %r114;
	mov.b32 	%f192, %r115;
	cvt.rn.f32.s32 	%f193, %r114;
	fma.rn.f32 	%f194, %f193, 0f34000000, %f191;
	add.f32 	%f195, %f192, 0fBF800000;
	add.f32 	%f196, %f192, 0f3F800000;
	rcp.approx.ftz.f32 	%f197, %f196;
	add.f32 	%f198, %f195, %f195;
	mul.f32 	%f199, %f198, %f197;
	mul.f32 	%f200, %f199, %f199;
	sub.f32 	%f201, %f195, %f199;
	add.f32 	%f202, %f201, %f201;
	neg.f32 	%f203, %f199;
	fma.rn.f32 	%f204, %f203, %f195, %f202;
	mul.rn.f32 	%f205, %f197, %f204;
	fma.rn.f32 	%f206, %f200, 0f3A2C32E4, 0f3B52E7DB;
	fma.rn.f32 	%f207, %f206, %f200, 0f3C93BB73;
	fma.rn.f32 	%f208, %f207, %f200, 0f3DF6384F;
	mul.rn.f32 	%f209, %f208, %f200;
	fma.rn.f32 	%f210, %f199, 0f3FB8AA3B, %f194;
	sub.f32 	%f211, %f194, %f210;
	fma.rn.f32 	%f212, %f199, 0f3FB8AA3B, %f211;
	fma.rn.f32 	%f213, %f205, 0f3FB8AA3B, %f212;
	fma.rn.f32 	%f214, %f199, 0f32A55E34, %f213;
	mul.f32 	%f215, %f209, 0f40400000;
	fma.rn.f32 	%f216, %f215, %f205, %f214;
	fma.rn.f32 	%f217, %f209, %f199, %f216;
	add.rn.f32 	%f218, %f210, %f217;
	neg.f32 	%f219, %f210;
	add.rn.f32 	%f220, %f218, %f219;
	neg.f32 	%f221, %f220;
	add.rn.f32 	%f222, %f217, %f221;
	mul.rn.f32 	%f223, %f218, %f1;
	neg.f32 	%f224, %f223;
	fma.rn.f32 	%f225, %f218, %f1, %f224;
	fma.rn.f32 	%f226, %f222, %f1, %f225;
	cvt.rni.f32.f32 	%f227, %f223;
	sub.f32 	%f228, %f223, %f227;
	add.f32 	%f229, %f228, %f226;
	fma.rn.f32 	%f230, %f229, 0f391FCB8E, 0f3AAF85ED;
	fma.rn.f32 	%f231, %f230, %f229, 0f3C1D9856;
	fma.rn.f32 	%f232, %f231, %f229, 0f3D6357BB;
	fma.rn.f32 	%f233, %f232, %f229, 0f3E75FDEC;
	fma.rn.f32 	%f234, %f233, %f229, 0f3F317218;
	fma.rn.f32 	%f235, %f234, %f229, 0f3F800000;
	cvt.rzi.s32.f32 	%r116, %f227;
	setp.gt.f32 	%p47, %f227, 0f00000000;
	selp.b32 	%r117, 0, -2097152000, %p47;
	add.s32 	%r118, %r117, 2130706432;
	mov.b32 	%f236, %r118;
	mul.f32 	%f237, %f235, %f236;
	shl.b32 	%r119, %r116, 23;
	sub.s32 	%r120, %r119, %r117;
	mov.b32 	%f238, %r120;
	mul.f32 	%f239, %f237, %f238;
	abs.f32 	%f240, %f223;
	setp.gt.f32 	%p48, %f240, 0f43180000;
	setp.lt.f32 	%p49, %f223, 0f00000000;
	selp.f32 	%f241, 0f00000000, 0f7F800000, %p49;
	selp.f32 	%f4, %f241, %f239, %p48;
	setp.eq.f32 	%p50, %f41, 0f3F800000;
	setp.eq.f32 	%p51, %f1, 0f00000000;
	or.pred  	%p52, %p50, %p51;
	@%p52 bra 	$L__BB4_10;
	setp.num.f32 	%p53, %f3, %f3;
	abs.f32 	%f242, %f1;
	setp.num.f32 	%p54, %f242, %f242;
	and.pred  	%p55, %p53, %p54;
	@%p55 bra 	$L__BB4_5;
	add.rn.f32 	%f301, %f41, %f1;
	bra.uni 	$L__BB4_10;
$L__BB4_5:
	setp.neu.f32 	%p56, %f41, 0f00000000;
	setp.neu.f32 	%p57, %f3, 0f7F800000;
	and.pred  	%p58, %p56, %p57;
	@%p58 bra 	$L__BB4_7;
	setp.neu.f32 	%p65, %f2, 0f3F800000;
	add.f32 	%f247, %f41, %f41;
	mov.b32 	%r121, %f247;
	setp.lt.f32 	%p66, %f1, 0f00000000;
	xor.b32  	%r122, %r121, 2139095040;
	selp.b32 	%r123, %r122, %r121, %p66;
	and.b32  	%r124, %r123, 2147483647;
	selp.b32 	%r125, %r124, %r123, %p65;
	mov.b32 	%f301, %r125;
	bra.uni 	$L__BB4_10;
$L__BB4_7:
	setp.eq.f32 	%p59, %f41, 0fBF800000;
	setp.eq.f32 	%p60, %f242, 0f7F800000;
	and.pred  	%p61, %p59, %p60;
	@%p61 bra 	$L__BB4_10;
	setp.geu.f32 	%p62, %f41, 0f00000000;
	mov.f32 	%f301, %f4;
	@%p62 bra 	$L__BB4_10;
	setp.neu.f32 	%p63, %f2, 0f3F800000;
	neg.f32 	%f244, %f4;
	selp.f32 	%f245, %f4, %f244, %p63;
	cvt.rmi.f32.f32 	%f246, %f1;
	setp.neu.f32 	%p64, %f1, %f246;
	selp.f32 	%f301, 0f7FFFFFFF, %f245, %p64;
$L__BB4_10:
	div.s32 	%r126, %r6, %r8;
	cvt.rn.f32.s32 	%f248, %r126;
	mul.f32 	%f304, %f301, %f248;
	bra.uni 	$L__BB4_30;
$L__BB4_11:
	add.s32 	%r60, %r43, %r42;
	setp.ge.s32 	%p3, %r10, %r60;
	mov.f32 	%f302, 0f3F800000;
	mov.f32 	%f303, 0f3F800000;
	@%p3 bra 	$L__BB4_21;
	shr.u32 	%r87, %r42, 31;
	add.s32 	%r88, %r42, %r87;
	shr.s32 	%r89, %r88, 1;
	sub.s32 	%r90, %r4, %r89;
	shr.u32 	%r91, %r43, 31;
	add.s32 	%r92, %r43, %r91;
	shr.s32 	%r93, %r92, 1;
	cvt.rn.f32.s32 	%f113, %r90;
	mul.f32 	%f114, %f113, 0fC0000000;
	cvt.rn.f32.s32 	%f115, %r93;
	div.rn.f32 	%f116, %f114, %f115;
	mul.f32 	%f117, %f116, 0f3F000000;
	cvt.rzi.f32.f32 	%f118, %f117;
	add.f32 	%f119, %f118, %f118;
	sub.f32 	%f120, %f116, %f119;
	abs.f32 	%f12, %f120;
	abs.f32 	%f13, %f42;
	setp.lt.f32 	%p25, %f13, 0f00800000;
	mul.f32 	%f121, %f13, 0f4B800000;
	selp.f32 	%f122, %f121, %f13, %p25;
	selp.f32 	%f123, 0fC1C00000, 0f00000000, %p25;
	mov.b32 	%r94, %f122;
	add.s32 	%r95, %r94, -1060439283;
	and.b32  	%r96, %r95, -8388608;
	sub.s32 	%r97, %r94, %r96;
	mov.b32 	%f124, %r97;
	cvt.rn.f32.s32 	%f125, %r96;
	fma.rn.f32 	%f126, %f125, 0f34000000, %f123;
	add.f32 	%f127, %f124, 0fBF800000;
	add.f32 	%f128, %f124, 0f3F800000;
	rcp.approx.ftz.f32 	%f129, %f128;
	add.f32 	%f130, %f127, %f127;
	mul.f32 	%f131, %f130, %f129;
	mul.f32 	%f132, %f131, %f131;
	sub.f32 	%f133, %f127, %f131;
	add.f32 	%f134, %f133, %f133;
	neg.f32 	%f135, %f131;
	fma.rn.f32 	%f136, %f135, %f127, %f134;
	mul.rn.f32 	%f137, %f129, %f136;
	fma.rn.f32 	%f138, %f132, 0f3A2C32E4, 0f3B52E7DB;
	fma.rn.f32 	%f139, %f138, %f132, 0f3C93BB73;
	fma.rn.f32 	%f140, %f139, %f132, 0f3DF6384F;
	mul.rn.f32 	%f141, %f140, %f132;
	fma.rn.f32 	%f142, %f131, 0f3FB8AA3B, %f126;
	sub.f32 	%f143, %f126, %f142;
	fma.rn.f32 	%f144, %f131, 0f3FB8AA3B, %f143;
	fma.rn.f32 	%f145, %f137, 0f3FB8AA3B, %f144;
	fma.rn.f32 	%f146, %f131, 0f32A55E34, %f145;
	mul.f32 	%f147, %f141, 0f40400000;
	fma.rn.f32 	%f148, %f147, %f137, %f146;
	fma.rn.f32 	%f149, %f141, %f131, %f148;
	add.rn.f32 	%f150, %f142, %f149;
	neg.f32 	%f151, %f142;
	add.rn.f32 	%f152, %f150, %f151;
	neg.f32 	%f153, %f152;
	add.rn.f32 	%f154, %f149, %f153;
	mul.rn.f32 	%f155, %f150, %f116;
	neg.f32 	%f156, %f155;
	fma.rn.f32 	%f157, %f150, %f116, %f156;
	fma.rn.f32 	%f158, %f154, %f116, %f157;
	cvt.rni.f32.f32 	%f159, %f155;
	sub.f32 	%f160, %f155, %f159;
	add.f32 	%f161, %f160, %f158;
	fma.rn.f32 	%f162, %f161, 0f391FCB8E, 0f3AAF85ED;
	fma.rn.f32 	%f163, %f162, %f161, 0f3C1D9856;
	fma.rn.f32 	%f164, %f163, %f161, 0f3D6357BB;
	fma.rn.f32 	%f165, %f164, %f161, 0f3E75FDEC;
	fma.rn.f32 	%f166, %f165, %f161, 0f3F317218;
	fma.rn.f32 	%f167, %f166, %f161, 0f3F800000;
	cvt.rzi.s32.f32 	%r98, %f159;
	setp.gt.f32 	%p26, %f159, 0f00000000;
	selp.b32 	%r99, 0, -2097152000, %p26;
	add.s32 	%r100, %r99, 2130706432;
	mov.b32 	%f168, %r100;
	mul.f32 	%f169, %f167, %f168;
	shl.b32 	%r101, %r98, 23;
	sub.s32 	%r102, %r101, %r99;
	mov.b32 	%f170, %r102;
	mul.f32 	%f171, %f169, %f170;
	abs.f32 	%f172, %f155;
	setp.gt.f32 	%p27, %f172, 0f43180000;
	setp.lt.f32 	%p28, %f155, 0f00000000;
	selp.f32 	%f173, 0f00000000, 0f7F800000, %p28;
	selp.f32 	%f14, %f173, %f171, %p27;
	setp.eq.f32 	%p29, %f42, 0f3F800000;
	setp.eq.f32 	%p30, %f116, 0f00000000;
	or.pred  	%p31, %p29, %p30;
	@%p31 bra 	$L__BB4_20;
	setp.num.f32 	%p32, %f13, %f13;
	abs.f32 	%f174, %f116;
	setp.num.f32 	%p33, %f174, %f174;
	and.pred  	%p34, %p32, %p33;
	@%p34 bra 	$L__BB4_15;
	add.rn.f32 	%f302, %f42, %f116;
	bra.uni 	$L__BB4_20;
$L__BB4_15:
	setp.neu.f32 	%p35, %f42, 0f00000000;
	setp.neu.f32 	%p36, %f13, 0f7F800000;
	and.pred  	%p37, %p35, %p36;
	@%p37 bra 	$L__BB4_17;
	setp.neu.f32 	%p44, %f12, 0f3F800000;
	add.f32 	%f179, %f42, %f42;
	mov.b32 	%r103, %f179;
	setp.lt.f32 	%p45, %f116, 0f00000000;
	xor.b32  	%r104, %r103, 2139095040;
	selp.b32 	%r105, %r104, %r103, %p45;
	and.b32  	%r106, %r105, 2147483647;
	selp.b32 	%r107, %r106, %r105, %p44;
	mov.b32 	%f302, %r107;
	bra.uni 	$L__BB4_20;
$L__BB4_17:
	setp.eq.f32 	%p38, %f42, 0fBF800000;
	setp.eq.f32 	%p39, %f174, 0f7F800000;
	and.pred  	%p40, %p38, %p39;
	@%p40 bra 	$L__BB4_20;
	setp.geu.f32 	%p41, %f42, 0f00000000;
	mov.f32 	%f302, %f14;
	@%p41 bra 	$L__BB4_20;
	setp.neu.f32 	%p42, %f12, 0f3F800000;
	neg.f32 	%f176, %f14;
	selp.f32 	%f177, %f14, %f176, %p42;
	cvt.rmi.f32.f32 	%f178, %f116;
	setp.neu.f32 	%p43, %f116, %f178;
	selp.f32 	%f302, 0f7FFFFFFF, %f177, %p43;
$L__BB4_20:
	div.s32 	%r108, %r9, %r39;
	cvt.rn.f32.s32 	%f180, %r108;
	mul.f32 	%f304, %f302, %f180;
	bra.uni 	$L__BB4_30;
$L__BB4_21:
	shr.u32 	%r61, %r42, 31;
	add.s32 	%r62, %r42, %r61;
	shr.s32 	%r63, %r62, 1;
	shr.u32 	%r64, %r43, 31;
	add.s32 	%r65, %r43, %r64;
	shr.s32 	%r66, %r65, 1;
	add.s32 	%r67, %r63, %r66;
	sub.s32 	%r68, %r4, %r67;
	shr.u32 	%r69, %r44, 31;
	add.s32 	%r70, %r44, %r69;
	shr.s32 	%r71, %r70, 1;
	cvt.rn.f32.s32 	%f45, %r68;
	mul.f32 	%f46, %f45, 0fC0000000;
	cvt.rn.f32.s32 	%f47, %r71;
	div.rn.f32 	%f21, %f46, %f47;
	mul.f32 	%f48, %f21, 0f3F000000;
	cvt.rzi.f32.f32 	%f49, %f48;
	add.f32 	%f50, %f49, %f49;
	sub.f32 	%f51, %f21, %f50;
	abs.f32 	%f22, %f51;
	abs.f32 	%f23, %f43;
	setp.lt.f32 	%p4, %f23, 0f00800000;
	mul.f32 	%f52, %f23, 0f4B800000;
	selp.f32 	%f53, %f52, %f23, %p4;
	selp.f32 	%f54, 0fC1C00000, 0f00000000, %p4;
	mov.b32 	%r72, %f53;
	add.s32 	%r73, %r72, -1060439283;
	and.b32  	%r74, %r73, -8388608;
	sub.s32 	%r75, %r72, %r74;
	mov.b32 	%f55, %r75;
	cvt.rn.f32.s32 	%f56, %r74;
	fma.rn.f32 	%f57, %f56, 0f34000000, %f54;
	add.f32 	%f58, %f55, 0fBF800000;
	add.f32 	%f59, %f55, 0f3F800000;
	rcp.approx.ftz.f32 	%f60, %f59;
	add.f32 	%f61, %f58, %f58;
	mul.f32 	%f62, %f61, %f60;
	mul.f32 	%f63, %f62, %f62;
	sub.f32 	%f64, %f58, %f62;
	add.f32 	%f65, %f64, %f64;
	neg.f32 	%f66, %f62;
	fma.rn.f32 	%f67, %f66, %f58, %f65;
	mul.rn.f32 	%f68, %f60, %f67;
	fma.rn.f32 	%f69, %f63, 0f3A2C32E4, 0f3B52E7DB;
	fma.rn.f32 	%f70, %f69, %f63, 0f3C93BB73;
	fma.rn.f32 	%f71, %f70, %f63, 0f3DF6384F;
	mul.rn.f32 	%f72, %f71, %f63;
	fma.rn.f32 	%f73, %f62, 0f3FB8AA3B, %f57;
	sub.f32 	%f74, %f57, %f73;
	fma.rn.f32 	%f75, %f62, 0f3FB8AA3B, %f74;
	fma.rn.f32 	%f76, %f68, 0f3FB8AA3B, %f75;
	fma.rn.f32 	%f77, %f62, 0f32A55E34, %f76;
	mul.f32 	%f78, %f72, 0f40400000;
	fma.rn.f32 	%f79, %f78, %f68, %f77;
	fma.rn.f32 	%f80, %f72, %f62, %f79;
	add.rn.f32 	%f81, %f73, %f80;
	neg.f32 	%f82, %f73;
	add.rn.f32 	%f83, %f81, %f82;
	neg.f32 	%f84, %f83;
	add.rn.f32 	%f85, %f80, %f84;
	mul.rn.f32 	%f86, %f81, %f21;
	neg.f32 	%f87, %f86;
	fma.rn.f32 	%f88, %f81, %f21, %f87;
	fma.rn.f32 	%f89, %f85, %f21, %f88;
	cvt.rni.f32.f32 	%f90, %f86;
	sub.f32 	%f91, %f86, %f90;
	add.f32 	%f92, %f91, %f89;
	fma.rn.f32 	%f93, %f92, 0f391FCB8E, 0f3AAF85ED;
	fma.rn.f32 	%f94, %f93, %f92, 0f3C1D9856;
	fma.rn.f32 	%f95, %f94, %f92, 0f3D6357BB;
	fma.rn.f32 	%f96, %f95, %f92, 0f3E75FDEC;
	fma.rn.f32 	%f97, %f96, %f92, 0f3F317218;
	fma.rn.f32 	%f98, %f97, %f92, 0f3F800000;
	cvt.rzi.s32.f32 	%r76, %f90;
	setp.gt.f32 	%p5, %f90, 0f00000000;
	selp.b32 	%r77, 0, -2097152000, %p5;
	add.s32 	%r78, %r77, 2130706432;
	mov.b32 	%f99, %r78;
	mul.f32 	%f100, %f98, %f99;
	shl.b32 	%r79, %r76, 23;
	sub.s32 	%r80, %r79, %r77;
	mov.b32 	%f101, %r80;
	mul.f32 	%f102, %f100, %f101;
	abs.f32 	%f103, %f86;
	setp.gt.f32 	%p6, %f103, 0f43180000;
	setp.lt.f32 	%p7, %f86, 0f00000000;
	selp.f32 	%f104, 0f00000000, 0f7F800000, %p7;
	selp.f32 	%f24, %f104, %f102, %p6;
	setp.eq.f32 	%p8, %f43, 0f3F800000;
	setp.eq.f32 	%p9, %f21, 0f00000000;
	or.pred  	%p10, %p8, %p9;
	@%p10 bra 	$L__BB4_29;
	setp.num.f32 	%p11, %f23, %f23;
	abs.f32 	%f105, %f21;
	setp.num.f32 	%p12, %f105, %f105;
	and.pred  	%p13, %p11, %p12;
	@%p13 bra 	$L__BB4_24;
	add.rn.f32 	%f303, %f43, %f21;
	bra.uni 	$L__BB4_29;
$L__BB4_24:
	setp.neu.f32 	%p14, %f43, 0f00000000;
	setp.neu.f32 	%p15, %f23, 0f7F800000;
	and.pred  	%p16, %p14, %p15;
	@%p16 bra 	$L__BB4_26;
	setp.neu.f32 	%p23, %f22, 0f3F800000;
	add.f32 	%f110, %f43, %f43;
	mov.b32 	%r81, %f110;
	setp.lt.f32 	%p24, %f21, 0f00000000;
	xor.b32  	%r82, %r81, 2139095040;
	selp.b32 	%r83, %r82, %r81, %p24;
	and.b32  	%r84, %r83, 2147483647;
	selp.b32 	%r85, %r84, %r83, %p23;
	mov.b32 	%f303, %r85;
	bra.uni 	$L__BB4_29;
$L__BB4_26:
	setp.eq.f32 	%p17, %f43, 0fBF800000;
	setp.eq.f32 	%p18, %f105, 0f7F800000;
	and.pred  	%p19, %p17, %p18;
	@%p19 bra 	$L__BB4_29;
	setp.geu.f32 	%p20, %f43, 0f00000000;
	mov.f32 	%f303, %f24;
	@%p20 bra 	$L__BB4_29;
	setp.neu.f32 	%p21, %f22, 0f3F800000;
	neg.f32 	%f107, %f24;
	selp.f32 	%f108, %f24, %f107, %p21;
	cvt.rmi.f32.f32 	%f109, %f21;
	setp.neu.f32 	%p22, %f21, %f109;
	selp.f32 	%f303, 0f7FFFFFFF, %f108, %p22;
$L__BB4_29:
	rem.s32 	%r86, %r9, %r39;
	cvt.rn.f32.s32 	%f111, %r86;
	mul.f32 	%f304, %f303, %f111;
$L__BB4_30:
	mul.f32 	%f249, %f304, 0f3F22F983;
	cvt.rni.s32.f32 	%r181, %f249;
	cvt.rn.f32.s32 	%f250, %r181;
	fma.rn.f32 	%f251, %f250, 0fBFC90FDA, %f304;
	fma.rn.f32 	%f252, %f250, 0fB3A22168, %f251;
	fma.rn.f32 	%f306, %f250, 0fA7C234C5, %f252;
	abs.f32 	%f33, %f304;
	setp.ltu.f32 	%p67, %f33, 0f47CE4780;
	mov.u32 	%r177, %r181;
	mov.f32 	%f305, %f306;
	@%p67 bra 	$L__BB4_38;
	setp.neu.f32 	%p68, %f33, 0f7F800000;
	@%p68 bra 	$L__BB4_33;
	mov.f32 	%f255, 0f00000000;
	mul.rn.f32 	%f305, %f304, %f255;
	mov.b32 	%r177, 0;
	bra.uni 	$L__BB4_38;
$L__BB4_33:
	mov.b32 	%r12, %f304;
	shl.b32 	%r128, %r12, 8;
	or.b32  	%r13, %r128, -2147483648;
	mov.b64 	%rd42, 0;
	mov.b32 	%r174, 0;
	mov.u64 	%rd40, __cudart_i2opi_f;
	mov.u64 	%rd41, %rd1;
$L__BB4_34:
	.pragma "nounroll";
	ld.global.nc.u32 	%r129, [%rd40];
	mad.wide.u32 	%rd21, %r129, %r13, %rd42;
	shr.u64 	%rd42, %rd21, 32;
	st.local.u32 	[%rd41], %rd21;
	add.s32 	%r174, %r174, 1;
	add.s64 	%rd41, %rd41, 4;
	add.s64 	%rd40, %rd40, 4;
	setp.ne.s32 	%p69, %r174, 6;
	@%p69 bra 	$L__BB4_34;
	shr.u32 	%r130, %r12, 23;
	st.local.u32 	[%rd1+24], %rd42;
	and.b32  	%r16, %r130, 31;
	and.b32  	%r131, %r130, 224;
	add.s32 	%r132, %r131, -128;
	shr.u32 	%r133, %r132, 5;
	mul.wide.u32 	%rd22, %r133, 4;
	sub.s64 	%rd8, %rd1, %rd22;
	ld.local.u32 	%r175, [%rd8+24];
	ld.local.u32 	%r176, [%rd8+20];
	setp.eq.s32 	%p70, %r16, 0;
	@%p70 bra 	$L__BB4_37;
	shf.l.wrap.b32 	%r175, %r176, %r175, %r16;
	ld.local.u32 	%r134, [%rd8+16];
	shf.l.wrap.b32 	%r176, %r134, %r176, %r16;
$L__BB4_37:
	shr.u32 	%r135, %r175, 30;
	shf.l.wrap.b32 	%r136, %r176, %r175, 2;
	shl.b32 	%r137, %r176, 2;
	shr.u32 	%r138, %r136, 31;
	add.s32 	%r139, %r138, %r135;
	neg.s32 	%r140, %r139;
	setp.lt.s32 	%p71, %r12, 0;
	selp.b32 	%r177, %r140, %r139, %p71;
	xor.b32  	%r141, %r136, %r12;
	shr.s32 	%r142, %r136, 31;
	xor.b32  	%r143, %r142, %r136;
	xor.b32  	%r144, %r142, %r137;
	cvt.u64.u32 	%rd23, %r143;
	shl.b64 	%rd24, %rd23, 32;
	cvt.u64.u32 	%rd25, %r144;
	or.b64  	%rd26, %rd24, %rd25;
	cvt.rn.f64.s64 	%fd1, %rd26;
	mul.f64 	%fd2, %fd1, 0d3BF921FB54442D19;
	cvt.rn.f32.f64 	%f253, %fd2;
	neg.f32 	%f254, %f253;
	setp.lt.s32 	%p72, %r141, 0;
	selp.f32 	%f305, %f254, %f253, %p72;
$L__BB4_38:
	setp.ltu.f32 	%p73, %f33, 0f47CE4780;
	add.s32 	%r146, %r177, 1;
	mul.rn.f32 	%f256, %f305, %f305;
	and.b32  	%r147, %r177, 1;
	setp.eq.b32 	%p74, %r147, 1;
	selp.f32 	%f257, %f305, 0f3F800000, %p74;
	fma.rn.f32 	%f258, %f256, %f257, 0f00000000;
	fma.rn.f32 	%f259, %f256, 0f37CBAC00, 0fBAB607ED;
	selp.f32 	%f260, 0fB94D4153, %f259, %p74;
	selp.f32 	%f261, 0f3C0885E4, 0f3D2AAABB, %p74;
	fma.rn.f32 	%f262, %f260, %f256, %f261;
	selp.f32 	%f263, 0fBE2AAAA8, 0fBEFFFFFF, %p74;
	fma.rn.f32 	%f264, %f262, %f256, %f263;
	fma.rn.f32 	%f265, %f264, %f258, %f257;
	and.b32  	%r148, %r146, 2;
	setp.eq.s32 	%p75, %r148, 0;
	mov.f32 	%f266, 0f00000000;
	sub.f32 	%f267, %f266, %f265;
	selp.f32 	%f37, %f265, %f267, %p75;
	@%p73 bra 	$L__BB4_46;
	setp.neu.f32 	%p76, %f33, 0f7F800000;
	@%p76 bra 	$L__BB4_41;
	mov.f32 	%f270, 0f00000000;
	mul.rn.f32 	%f306, %f304, %f270;
	mov.b32 	%r181, 0;
	bra.uni 	$L__BB4_46;
$L__BB4_41:
	mov.b32 	%r25, %f304;
	shl.b32 	%r150, %r25, 8;
	or.b32  	%r26, %r150, -2147483648;
	mov.b64 	%rd45, 0;
	mov.b32 	%r178, 0;
	mov.u64 	%rd43, __cudart_i2opi_f;
	mov.u64 	%rd44, %rd1;
$L__BB4_42:
	.pragma "nounroll";
	ld.global.nc.u32 	%r151, [%rd43];
	mad.wide.u32 	%rd29, %r151, %r26, %rd45;
	shr.u64 	%rd45, %rd29, 32;
	st.local.u32 	[%rd44], %rd29;
	add.s32 	%r178, %r178, 1;
	add.s64 	%rd44, %rd44, 4;
	add.s64 	%rd43, %rd43, 4;
	setp.ne.s32 	%p77, %r178, 6;
	@%p77 bra 	$L__BB4_42;
	shr.u32 	%r152, %r25, 23;
	st.local.u32 	[%rd1+24], %rd45;
	and.b32  	%r29, %r152, 31;
	and.b32  	%r153, %r152, 224;
	add.s32 	%r154, %r153, -128;
	shr.u32 	%r155, %r154, 5;
	mul.wide.u32 	%rd30, %r155, 4;
	sub.s64 	%rd15, %rd1, %rd30;
	ld.local.u32 	%r179, [%rd15+24];
	ld.local.u32 	%r180, [%rd15+20];
	setp.eq.s32 	%p78, %r29, 0;
	@%p78 bra 	$L__BB4_45;
	shf.l.wrap.b32 	%r179, %r180, %r179, %r29;
	ld.local.u32 	%r156, [%rd15+16];
	shf.l.wrap.b32 	%r180, %r156, %r180, %r29;
$L__BB4_45:
	shr.u32 	%r157, %r179, 30;
	shf.l.wrap.b32 	%r158, %r180, %r179, 2;
	shl.b32 	%r159, %r180, 2;
	shr.u32 	%r160, %r158, 31;
	add.s32 	%r161, %r160, %r157;
	neg.s32 	%r162, %r161;
	setp.lt.s32 	%p79, %r25, 0;
	selp.b32 	%r181, %r162, %r161, %p79;
	xor.b32  	%r163, %r158, %r25;
	shr.s32 	%r164, %r158, 31;
	xor.b32  	%r165, %r164, %r158;
	xor.b32  	%r166, %r164, %r159;
	cvt.u64.u32 	%rd31, %r165;
	shl.b64 	%rd32, %rd31, 32;
	cvt.u64.u32 	%rd33, %r166;
	or.b64  	%rd34, %rd32, %rd33;
	cvt.rn.f64.s64 	%fd3, %rd34;
	mul.f64 	%fd4, %fd3, 0d3BF921FB54442D19;
	cvt.rn.f32.f64 	%f268, %fd4;
	neg.f32 	%f269, %f268;
	setp.lt.s32 	%p80, %r163, 0;
	selp.f32 	%f306, %f269, %f268, %p80;
$L__BB4_46:
	mul.rn.f32 	%f279, %f306, %f306;
	and.b32  	%r168, %r181, 1;
	setp.eq.b32 	%p81, %r168, 1;
	selp.f32 	%f280, 0f3F800000, %f306, %p81;
	fma.rn.f32 	%f281, %f279, %f280, 0f00000000;
	fma.rn.f32 	%f282, %f279, 0f37CBAC00, 0fBAB607ED;
	selp.f32 	%f283, %f282, 0fB94D4153, %p81;
	selp.f32 	%f284, 0f3D2AAABB, 0f3C0885E4, %p81;
	fma.rn.f32 	%f285, %f283, %f279, %f284;
	selp.f32 	%f286, 0fBEFFFFFF, 0fBE2AAAA8, %p81;
	fma.rn.f32 	%f287, %f285, %f279, %f286;
	fma.rn.f32 	%f288, %f287, %f281, %f280;
	and.b32  	%r169, %r181, 2;
	setp.eq.s32 	%p82, %r169, 0;
	mov.f32 	%f289, 0f00000000;
	sub.f32 	%f290, %f289, %f288;
	selp.f32 	%f291, %f288, %f290, %p82;
	mad.lo.s32 	%r170, %r7, %r1, %r6;
	rem.s32 	%r171, %r5, %r40;
	mad.lo.s32 	%r172, %r170, %r40, %r171;
	mad.lo.s32 	%r173, %r172, %r41, %r10;
	cvta.to.global.u64 	%rd35, %rd16;
	mul.wide.s32 	%rd36, %r173, 2;
	add.s64 	%rd37, %rd35, %rd36;
	ld.global.u16 	%rs1, [%rd37];
	// begin inline asm
	{ cvt.f32.bf16 %f271, %rs1;}

	// end inline asm
	ld.global.u16 	%rs2, [%rd37+2];
	// begin inline asm
	{ cvt.f32.bf16 %f272, %rs2;}

	// end inline asm
	mul.f32 	%f292, %f37, %f271;
	mul.f32 	%f293, %f272, %f291;
	sub.f32 	%f273, %f292, %f293;
	// begin inline asm
	{  cvt.rn.bf16.f32 %rs3, %f273;}

	// end inline asm
	st.global.u16 	[%rd37], %rs3;
	mul.f32 	%f294, %f271, %f291;
	fma.rn.f32 	%f274, %f37, %f272, %f294;
	// begin inline asm
	{  cvt.rn.bf16.f32 %rs4, %f274;}

	// end inline asm
	st.global.u16 	[%rd37+2], %rs4;
	cvta.to.global.u64 	%rd38, %rd17;
	add.s64 	%rd39, %rd38, %rd36;
	ld.global.u16 	%rs5, [%rd39];
	// begin inline asm
	{ cvt.f32.bf16 %f275, %rs5;}

	// end inline asm
	ld.global.u16 	%rs6, [%rd39+2];
	// begin inline asm
	{ cvt.f32.bf16 %f276, %rs6;}

	// end inline asm
	mul.f32 	%f295, %f37, %f275;
	mul.f32 	%f296, %f291, %f276;
	sub.f32 	%f277, %f295, %f296;
	// begin inline asm
	{  cvt.rn.bf16.f32 %rs7, %f277;}

	// end inline asm
	st.global.u16 	[%rd39], %rs7;
	mul.f32 	%f297, %f37, %f276;
	fma.rn.f32 	%f278, %f291, %f275, %f297;
	// begin inline asm
	{  cvt.rn.bf16.f32 %rs8, %f278;}

	// end inline asm
	st.global.u16 	[%rd39+2], %rs8;
$L__BB4_47:
	ret;

}
	// .globl	_Z14rope_3d_kernelIfEvPT_S1_iiiiiiiiifff
.visible .entry _Z14rope_3d_kernelIfEvPT_S1_iiiiiiiiifff(
	.param .u64 .ptr .align 1 _Z14rope_3d_kernelIfEvPT_S1_iiiiiiiiifff_param_0,
	.param .u64 .ptr .align 1 _Z14rope_3d_kernelIfEvPT_S1_iiiiiiiiifff_param_1,
	.param .u32 _Z14rope_3d_kernelIfEvPT_S1_iiiiiiiiifff_param_2,
	.param .u32 _Z14rope_3d_kernelIfEvPT_S1_iiiiiiiiifff_param_3,
	.param .u32 _Z14rope_3d_kernelIfEvPT_S1_iiiiiiiiifff_param_4,
	.param .u32 _Z14rope_3d_kernelIfEvPT_S1_iiiiiiiiifff_param_5,
	.param .u32 _Z14rope_3d_kernelIfEvPT_S1_iiiiiiiiifff_param_6,
	.param .u32 _Z14rope_3d_kernelIfEvPT_S1_iiiiiiiiifff_param_7,
	.param .u32 _Z14rope_3d_kernelIfEvPT_S1_iiiiiiiiifff_param_8,
	.param .u32 _Z14rope_3d_kernelIfEvPT_S1_iiiiiiiiifff_param_9,
	.param .u32 _Z14rope_3d_kernelIfEvPT_S1_iiiiiiiiifff_param_10,
	.param .f32 _Z14rope_3d_kernelIfEvPT_S1_iiiiiiiiifff_param_11,
	.param .f32 _Z14rope_3d_kernelIfEvPT_S1_iiiiiiiiifff_param_12,
	.param .f32 _Z14rope_3d_kernelIfEvPT_S1_iiiiiiiiifff_param_13
)
{
	.local .align 4 .b8 	__local_depot5[28];
	.reg .b64 	%SP;
	.reg .b64 	%SPL;
	.reg .pred 	%p<83>;
	.reg .b32 	%r<182>;
	.reg .b32 	%f<307>;
	.reg .b64 	%rd<46>;
	.reg .b64 	%fd<5>;

	mov.u64 	%SPL, __local_depot5;
	ld.param.u64 	%rd16, [_Z14rope_3d_kernelIfEvPT_S1_iiiiiiiiifff_param_0];
	ld.param.u64 	%rd17, [_Z14rope_3d_kernelIfEvPT_S1_iiiiiiiiifff_param_1];
	ld.param.u32 	%r45, [_Z14rope_3d_kernelIfEvPT_S1_iiiiiiiiifff_param_2];
	ld.param.u32 	%r46, [_Z14rope_3d_kernelIfEvPT_S1_iiiiiiiiifff_param_3];
	ld.param.u32 	%r38, [_Z14rope_3d_kernelIfEvPT_S1_iiiiiiiiifff_param_4];
	ld.param.u32 	%r39, [_Z14rope_3d_kernelIfEvPT_S1_iiiiiiiiifff_param_5];
	ld.param.u32 	%r40, [_Z14rope_3d_kernelIfEvPT_S1_iiiiiiiiifff_param_6];
	ld.param.u32 	%r41, [_Z14rope_3d_kernelIfEvPT_S1_iiiiiiiiifff_param_7];
	ld.param.u32 	%r42, [_Z14rope_3d_kernelIfEvPT_S1_iiiiiiiiifff_param_8];
	ld.param.u32 	%r43, [_Z14rope_3d_kernelIfEvPT_S1_iiiiiiiiifff_param_9];
	ld.param.u32 	%r44, [_Z14rope_3d_kernelIfEvPT_S1_iiiiiiiiifff_param_10];
	ld.param.f32 	%f41, [_Z14rope_3d_kernelIfEvPT_S1_iiiiiiiiifff_param_11];
	ld.param.f32 	%f42, [_Z14rope_3d_kernelIfEvPT_S1_iiiiiiiiifff_param_12];
	ld.param.f32 	%f43, [_Z14rope_3d_kernelIfEvPT_S1_iiiiiiiiifff_param_13];
	add.u64 	%rd1, %SPL, 0;
	mul.lo.s32 	%r47, %r38, %r46;
	mul.lo.s32 	%r1, %r47, %r39;
	mul.lo.s32 	%r48, %r1, %r45;
	mul.lo.s32 	%r49, %r48, %r40;
	shr.u32 	%r50, %r41, 31;
	add.s32 	%r51, %r41, %r50;
	shr.s32 	%r2, %r51, 1;
	mul.lo.s32 	%r52, %r49, %r2;
	mov.u32 	%r53, %ctaid.x;
	mov.u32 	%r54, %ntid.x;
	mov.u32 	%r55, %tid.x;
	mad.lo.s32 	%r3, %r53, %r54, %r55;
	setp.ge.s32 	%p1, %r3, %r52;
	@%p1 bra 	$L__BB5_47;
	div.s32 	%r5, %r3, %r2;
	mul.lo.s32 	%r56, %r5, %r2;
	sub.s32 	%r4, %r3, %r56;
	mul.lo.s32 	%r57, %r2, %r40;
	div.s32 	%r58, %r3, %r57;
	rem.s32 	%r6, %r58, %r1;
	mul.lo.s32 	%r59, %r57, %r1;
	div.s32 	%r7, %r3, %r59;
	mul.lo.s32 	%r8, %r39, %r38;
	rem.s32 	%r9, %r6, %r8;
	shl.b32 	%r10, %r4, 1;
	setp.ge.s32 	%p2, %r10, %r42;
	mov.f32 	%f301, 0f3F800000;
	@%p2 bra 	$L__BB5_11;
	shr.u32 	%r109, %r42, 31;
	add.s32 	%r110, %r42, %r109;
	shr.s32 	%r111, %r110, 1;
	cvt.rn.f32.s32 	%f182, %r4;
	mul.f32 	%f183, %f182, 0fC0000000;
	cvt.rn.f32.s32 	%f184, %r111;
	div.rn.f32 	%f1, %f183, %f184;
	mul.f32 	%f185, %f1, 0f3F000000;
	cvt.rzi.f32.f32 	%f186, %f185;
	add.f32 	%f187, %f186, %f186;
	sub.f32 	%f188, %f1, %f187;
	abs.f32 	%f2, %f188;
	abs.f32 	%f3, %f41;
	setp.lt.f32 	%p46, %f3, 0f00800000;
	mul.f32 	%f189, %f3, 0f4B800000;
	selp.f32 	%f190, %f189, %f3, %p46;
	selp.f32 	%f191, 0fC1C00000, 0f00000000, %p46;
	mov.b32 	%r112, %f190;
	add.s32 	%r113, %r112, -1060439283;
	and.b32  	%r114, %r113, -8388608;
	sub.s32 	%r115, %r112, %r114;
	mov.b32 	%f192, %r115;
	cvt.rn.f32.s32 	%f193, %r114;
	fma.rn.f32 	%f194, %f193, 0f34000000, %f191;
	add.f32 	%f195, %f192, 0fBF800000;
	add.f32 	%f196, %f192, 0f3F800000;
	rcp.approx.ftz.f32 	%f197, %f196;
	add.f32 	%f198, %f195, %f195;
	mul.f32 	%f199, %f198, %f197;
	mul.f32 	%f200, %f199, %f199;
	sub.f32 	%f201, %f195, %f199;
	add.f32 	%f202, %f201, %f201;
	neg.f32 	%f203, %f199;
	fma.rn.f32 	%f204, %f203, %f195, %f202;
	mul.rn.f32 	%f205, %f197, %f204;
	fma.rn.f32 	%f206, %f200, 0f3A2C32E4, 0f3B52E7DB;
	fma.rn.f32 	%f207, %f206, %f200, 0f3C93BB73;
	fma.rn.f32 	%f208, %f207, %f200, 0f3DF6384F;
	mul.rn.f32 	%f209, %f208, %f200;
	fma.rn.f32 	%f210, %f199, 0f3FB8AA3B, %f194;
	sub.f32 	%f211, %f194, %f210;
	fma.rn.f32 	%f212, %f199, 0f3FB8AA3B, %f211;
	fma.rn.f32 	%f213, %f205, 0f3FB8AA3B, %f212;
	fma.rn.f32 	%f214, %f199, 0f32A55E34, %f213;
	mul.f32 	%f215, %f209, 0f40400000;
	fma.rn.f32 	%f216, %f215, %f205, %f214;
	fma.rn.f32 	%f217, %f209, %f199, %f216;
	add.rn.f32 	%f218, %f210, %f217;
	neg.f32 	%f219, %f210;
	add.rn.f32 	%f220, %f218, %f219;
	neg.f32 	%f221, %f220;
	add.rn.f32 	%f222, %f217, %f221;
	mul.rn.f32 	%f223, %f218, %f1;
	neg.f32 	%f224, %f223;
	fma.rn.f32 	%f225, %f218, %f1, %f224;
	fma.rn.f32 	%f226, %f222, %f1, %f225;
	cvt.rni.f32.f32 	%f227, %f223;
	sub.f32 	%f228, %f223, %f227;
	add.f32 	%f229, %f228, %f226;
	fma.rn.f32 	%f230, %f229, 0f391FCB8E, 0f3AAF85ED;
	fma.rn.f32 	%f231, %f230, %f229, 0f3C1D9856;
	fma.rn.f32 	%f232, %f231, %f229, 0f3D6357BB;
	fma.rn.f32 	%f233, %f232, %f229, 0f3E75FDEC;
	fma.rn.f32 	%f234, %f233, %f229, 0f3F317218;
	fma.rn.f32 	%f235, %f234, %f229, 0f3F800000;
	cvt.rzi.s32.f32 	%r116, %f227;
	setp.gt.f32 	%p47, %f227, 0f00000000;
	selp.b32 	%r117, 0, -2097152000, %p47;
	add.s32 	%r118, %r117, 2130706432;
	mov.b32 	%f236, %r118;
	mul.f32 	%f237, %f235, %f236;
	shl.b32 	%r119, %r116, 23;
	sub.s32 	%r120, %r119, %r117;
	mov.b32 	%f238, %r120;
	mul.f32 	%f239, %f237, %f238;
	abs.f32 	%f240, %f223;
	setp.gt.f32 	%p48, %f240, 0f43180000;
	setp.lt.f32 	%p49, %f223, 0f00000000;
	selp.f32 	%f241, 0f00000000, 0f7F800000, %p49;
	selp.f32 	%f4, %f241, %f239, %p48;
	setp.eq.f32 	%p50, %f41, 0f3F800000;
	setp.eq.f32 	%p51, %f1, 0f00000000;
	or.pred  	%p52, %p50, %p51;
	@%p52 bra 	$L__BB5_10;
	setp.num.f32 	%p53, %f3, %f3;
	abs.f32 	%f242, %f1;
	setp.num.f32 	%p54, %f242, %f242;
	and.pred  	%p55, %p53, %p54;
	@%p55 bra 	$L__BB5_5;
	add.rn.f32 	%f301, %f41, %f1;
	bra.uni 	$L__BB5_10;
$L__BB5_5:
	setp.neu.f32 	%p56, %f41, 0f00000000;
	setp.neu.f32 	%p57, %f3, 0f7F800000;
	and.pred  	%p58, %p56, %p57;
	@%p58 bra 	$L__BB5_7;
	setp.neu.f32 	%p65, %f2, 0f3F800000;
	add.f32 	%f247, %f41, %f41;
	mov.b32 	%r121, %f247;
	setp.lt.f32 	%p66, %f1, 0f00000000;
	xor.b32  	%r122, %r121, 2139095040;
	selp.b32 	%r123, %r122, %r121, %p66;
	and.b32  	%r124, %r123, 2147483647;
	selp.b32 	%r125, %r124, %r123, %p65;
	mov.b32 	%f301, %r125;
	bra.uni 	$L__BB5_10;
$L__BB5_7:
	setp.eq.f32 	%p59, %f41, 0fBF800000;
	setp.eq.f32 	%p60, %f242, 0f7F800000;
	and.pred  	%p61, %p59, %p60;
	@%p61 bra 	$L__BB5_10;
	setp.geu.f32 	%p62, %f41, 0f00000000;
	mov.f32 	%f301, %f4;
	@%p62 bra 	$L__BB5_10;
	setp.neu.f32 	%p63, %f2, 0f3F800000;
	neg.f32 	%f244, %f4;
	selp.f32 	%f245, %f4, %f244, %p63;
	cvt.rmi.f32.f32 	%f246, %f1;
	setp.neu.f32 	%p64, %f1, %f246;
	selp.f32 	%f301, 0f7FFFFFFF, %f245, %p64;
$L__BB5_10:
	div.s32 	%r126, %r6, %r8;
	cvt.rn.f32.s32 	%f248, %r126;
	mul.f32 	%f304, %f301, %f248;
	bra.uni 	$L__BB5_30;
$L__BB5_11:
	add.s32 	%r60, %r43, %r42;
	setp.ge.s32 	%p3, %r10, %r60;
	mov.f32 	%f302, 0f3F800000;
	mov.f32 	%f303, 0f3F800000;
	@%p3 bra 	$L__BB5_21;
	shr.u32 	%r87, %r42, 31;
	add.s32 	%r88, %r42, %r87;
	shr.s32 	%r89, %r88, 1;
	sub.s32 	%r90, %r4, %r89;
	shr.u32 	%r91, %r43, 31;
	add.s32 	%r92, %r43, %r91;
	shr.s32 	%r93, %r92, 1;
	cvt.rn.f32.s32 	%f113, %r90;
	mul.f32 	%f114, %f113, 0fC0000000;
	cvt.rn.f32.s32 	%f115, %r93;
	div.rn.f32 	%f116, %f114, %f115;
	mul.f32 	%f117, %f116, 0f3F000000;
	cvt.rzi.f32.f32 	%f118, %f117;
	add.f32 	%f119, %f118, %f118;
	sub.f32 	%f120, %f116, %f119;
	abs.f32 	%f12, %f120;
	abs.f32 	%f13, %f42;
	setp.lt.f32 	%p25, %f13, 0f00800000;
	mul.f32 	%f121, %f13, 0f4B800000;
	selp.f32 	%f122, %f121, %f13, %p25;
	selp.f32 	%f123, 0fC1C00000, 0f00000000, %p25;
	mov.b32 	%r94, %f122;
	add.s32 	%r95, %r94, -1060439283;
	and.b32  	%r96, %r95, -8388608;
	sub.s32 	%r97, %r94, %r96;
	mov.b32 	%f124, %r97;
	cvt.rn.f32.s32 	%f125, %r96;
	fma.rn.f32 	%f126, %f125, 0f34000000, %f123;
	add.f32 	%f127, %f124, 0fBF800000;
	add.f32 	%f128, %f124, 0f3F800000;
	rcp.approx.ftz.f32 	%f129, %f128;
	add.f32 	%f130, %f127, %f127;
	mul.f32 	%f131, %f130, %f129;
	mul.f32 	%f132, %f131, %f131;
	sub.f32 	%f133, %f127, %f131;
	add.f32 	%f134, %f133, %f133;
	neg.f32 	%f135, %f131;
	fma.rn.f32 	%f136, %f135, %f127, %f134;
	mul.rn.f32 	%f137, %f129, %f136;
	fma.rn.f32 	%f138, %f132, 0f3A2C32E4, 0f3B52E7DB;
	fma.rn.f32 	%f139, %f138, %f132, 0f3C93BB73;
	fma.rn.f32 	%f140, %f139, %f132, 0f3DF6384F;
	mul.rn.f32 	%f141, %f140, %f132;
	fma.rn.f32 	%f142, %f131, 0f3FB8AA3B, %f126;
	sub.f32 	%f143, %f126, %f142;
	fma.rn.f32 	%f144, %f131, 0f3FB8AA3B, %f143;
	fma.rn.f32 	%f145, %f137, 0f3FB8AA3B, %f144;
	fma.rn.f32 	%f146, %f131, 0f32A55E34, %f145;
	mul.f32 	%f147, %f141, 0f40400000;
	fma.rn.f32 	%f148, %f147, %f137, %f146;
	fma.rn.f32 	%f149, %f141, %f131, %f148;
	add.rn.f32 	%f150, %f142, %f149;
	neg.f32 	%f151, %f142;
	add.rn.f32 	%f152, %f150, %f151;
	neg.f32 	%f153, %f152;
	add.rn.f32 	%f154, %f149, %f153;
	mul.rn.f32 	%f155, %f150, %f116;
	neg.f32 	%f156, %f155;
	fma.rn.f32 	%f157, %f150, %f116, %f156;
	fma.rn.f32 	%f158, %f154, %f116, %f157;
	cvt.rni.f32.f32 	%f159, %f155;
	sub.f32 	%f160, %f155, %f159;
	add.f32 	%f161, %f160, %f158;
	fma.rn.f32 	%f162, %f161, 0f391FCB8E, 0f3AAF85ED;
	fma.rn.f32 	%f163, %f162, %f161, 0f3C1D9856;
	fma.rn.f32 	%f164, %f163, %f161, 0f3D6357BB;
	fma.rn.f32 	%f165, %f164, %f161, 0f3E75FDEC;
	fma.rn.f32 	%f166, %f165, %f161, 0f3F317218;
	fma.rn.f32 	%f167, %f166, %f161, 0f3F800000;
	cvt.rzi.s32.f32 	%r98, %f159;
	setp.gt.f32 	%p26, %f159, 0f00000000;
	selp.b32 	%r99, 0, -2097152000, %p26;
	add.s32 	%r100, %r99, 2130706432;
	mov.b32 	%f168, %r100;
	mul.f32 	%f169, %f167, %f168;
	shl.b32 	%r101, %r98, 23;
	sub.s32 	%r102, %r101, %r99;
	mov.b32 	%f170, %r102;
	mul.f32 	%f171, %f169, %f170;
	abs.f32 	%f172, %f155;
	setp.gt.f32 	%p27, %f172, 0f43180000;
	setp.lt.f32 	%p28, %f155, 0f00000000;
	selp.f32 	%f173, 0f00000000, 0f7F800000, %p28;
	selp.f32 	%f14, %f173, %f171, %p27;
	setp.eq.f32 	%p29, %f42, 0f3F800000;
	setp.eq.f32 	%p30, %f116, 0f00000000;
	or.pred  	%p31, %p29, %p30;
	@%p31 bra 	$L__BB5_20;
	setp.num.f32 	%p32, %f13, %f13;
	abs.f32 	%f174, %f116;
	setp.num.f32 	%p33, %f174, %f174;
	and.pred  	%p34, %p32, %p33;
	@%p34 bra 	$L__BB5_15;
	add.rn.f32 	%f302, %f42, %f116;
	bra.uni 	$L__BB5_20;
$L__BB5_15:
	setp.neu.f32 	%p35, %f42, 0f00000000;
	setp.neu.f32 	%p36, %f13, 0f7F800000;
	and.pred  	%p37, %p35, %p36;
	@%p37 bra 	$L__BB5_17;
	setp.neu.f32 	%p44, %f12, 0f3F800000;
	add.f32 	%f179, %f42, %f42;
	mov.b32 	%r103, %f179;
	setp.lt.f32 	%p45, %f116, 0f00000000;
	xor.b32  	%r104, %r103, 2139095040;
	selp.b32 	%r105, %r104, %r103, %p45;
	and.b32  	%r106, %r105, 2147483647;
	selp.b32 	%r107, %r106, %r105, %p44;
	mov.b32 	%f302, %r107;
	bra.uni 	$L__BB5_20;
$L__BB5_17:
	setp.eq.f32 	%p38, %f42, 0fBF800000;
	setp.eq.f32 	%p39, %f174, 0f7F800000;
	and.pred  	%p40, %p38, %p39;
	@%p40 bra 	$L__BB5_20;
	setp.geu.f32 	%p41, %f42, 0f00000000;
	mov.f32 	%f302, %f14;
	@%p41 bra 	$L__BB5_20;
	setp.neu.f32 	%p42, %f12, 0f3F800000;
	neg.f32 	%f176, %f14;
	selp.f32 	%f177, %f14, %f176, %p42;
	cvt.rmi.f32.f32 	%f178, %f116;
	setp.neu.f32 	%p43, %f116, %f178;
	selp.f32 	%f302, 0f7FFFFFFF, %f177, %p43;
$L__BB5_20:
	div.s32 	%r108, %r9, %r39;
	cvt.rn.f32.s32 	%f180, %r108;
	mul.f32 	%f304, %f302, %f180;
	bra.uni 	$L__BB5_30;
$L__BB5_21:
	shr.u32 	%r61, %r42, 31;
	add.s32 	%r62, %r42, %r61;
	shr.s32 	%r63, %r62, 1;
	shr.u32 	%r64, %r43, 31;
	add.s32 	%r65, %r43, %r64;
	shr.s32 	%r66, %r65, 1;
	add.s32 	%r67, %r63, %r66;
	sub.s32 	%r68, %r4, %r67;
	shr.u32 	%r69, %r44, 31;
	add.s32 	%r70, %r44, %r69;
	shr.s32 	%r71, %r70, 1;
	cvt.rn.f32.s32 	%f45, %r68;
	mul.f32 	%f46, %f45, 0fC0000000;
	cvt.rn.f32.s32 	%f47, %r71;
	div.rn.f32 	%f21, %f46, %f47;
	mul.f32 	%f48, %f21, 0f3F000000;
	cvt.rzi.f32.f32 	%f49, %f48;
	add.f32 	%f50, %f49, %f49;
	sub.f32 	%f51, %f21, %f50;
	abs.f32 	%f22, %f51;
	abs.f32 	%f23, %f43;
	setp.lt.f32 	%p4, %f23, 0f00800000;
	mul.f32 	%f52, %f23, 0f4B800000;
	selp.f32 	%f53, %f52, %f23, %p4;
	selp.f32 	%f54, 0fC1C00000, 0f00000000, %p4;
	mov.b32 	%r72, %f53;
	add.s32 	%r73, %r72, -1060439283;
	and.b32  	%r74, %r73, -8388608;
	sub.s32 	%r75, %r72, %r74;
	mov.b32 	%f55, %r75;
	cvt.rn.f32.s32 	%f56, %r74;
	fma.rn.f32 	%f57, %f56, 0f34000000, %f54;
	add.f32 	%f58, %f55, 0fBF800000;
	add.f32 	%f59, %f55, 0f3F800000;
	rcp.approx.ftz.f32 	%f60, %f59;
	add.f32 	%f61, %f58, %f58;
	mul.f32 	%f62, %f61, %f60;
	mul.f32 	%f63, %f62, %f62;
	sub.f32 	%f64, %f58, %f62;
	add.f32 	%f65, %f64, %f64;
	neg.f32 	%f66, %f62;
	fma.rn.f32 	%f67, %f66, %f58, %f65;
	mul.rn.f32 	%f68, %f60, %f67;
	fma.rn.f32 	%f69, %f63, 0f3A2C32E4, 0f3B52E7DB;
	fma.rn.f32 	%f70, %f69, %f63, 0f3C93BB73;
	fma.rn.f32 	%f71, %f70, %f63, 0f3DF6384F;
	mul.rn.f32 	%f72, %f71, %f63;
	fma.rn.f32 	%f73, %f62, 0f3FB8AA3B, %f57;
	sub.f32 	%f74, %f57, %f73;
	fma.rn.f32 	%f75, %f62, 0f3FB8AA3B, %f74;
	fma.rn.f32 	%f76, %f68, 0f3FB8AA3B, %f75;
	fma.rn.f32 	%f77, %f62, 0f32A55E34, %f76;
	mul.f32 	%f78, %f72, 0f40400000;
	fma.rn.f32 	%f79, %f78, %f68, %f77;
	fma.rn.f32 	%f80, %f72, %f62, %f79;
	add.rn.f32 	%f81, %f73, %f80;
	neg.f32 	%f82, %f73;
	add.rn.f32 	%f83, %f81, %f82;
	neg.f32 	%f84, %f83;
	add.rn.f32 	%f85, %f80, %f84;
	mul.rn.f32 	%f86, %f81, %f21;
	neg.f32 	%f87, %f86;
	fma.rn.f32 	%f88, %f81, %f21, %f87;
	fma.rn.f32 	%f89, %f85, %f21, %f88;
	cvt.rni.f32.f32 	%f90, %f86;
	sub.f32 	%f91, %f86, %f90;
	add.f32 	%f92, %f91, %f89;
	fma.rn.f32 	%f93, %f92, 0f391FCB8E, 0f3AAF85ED;
	fma.rn.f32 	%f94, %f93, %f92, 0f3C1D9856;
	fma.rn.f32 	%f95, %f94, %f92, 0f3D6357BB;
	fma.rn.f32 	%f96, %f95, %f92, 0f3E75FDEC;
	fma.rn.f32 	%f97, %f96, %f92, 0f3F317218;
	fma.rn.f32 	%f98, %f97, %f92, 0f3F800000;
	cvt.rzi.s32.f32 	%r76, %f90;
	setp.gt.f32 	%p5, %f90, 0f00000000;
	selp.b32 	%r77, 0, -2097152000, %p5;
	add.s32 	%r78, %r77, 2130706432;
	mov.b32 	%f99, %r78;
	mul.f32 	%f100, %f98, %f99;
	shl.b32 	%r79, %r76, 23;
	sub.s32 	%r80, %r79, %r77;
	mov.b32 	%f101, %r80;
	mul.f32 	%f102, %f100, %f101;
	abs.f32 	%f103, %f86;
	setp.gt.f32 	%p6, %f103, 0f43180000;
	setp.lt.f32 	%p7, %f86, 0f00000000;
	selp.f32 	%f104, 0f00000000, 0f7F800000, %p7;
	selp.f32 	%f24, %f104, %f102, %p6;
	setp.eq.f32 	%p8, %f43, 0f3F800000;
	setp.eq.f32 	%p9, %f21, 0f00000000;
	or.pred  	%p10, %p8, %p9;
	@%p10 bra 	$L__BB5_29;
	setp.num.f32 	%p11, %f23, %f23;
	abs.f32 	%f105, %f21;
	setp.num.f32 	%p12, %f105, %f105;
	and.pred  	%p13, %p11, %p12;
	@%p13 bra 	$L__BB5_24;
	add.rn.f32 	%f303, %f43, %f21;
	bra.uni 	$L__BB5_29;
$L__BB5_24:
	setp.neu.f32 	%p14, %f43, 0f00000000;
	setp.neu.f32 	%p15, %f23, 0f7F800000;
	and.pred  	%p16, %p14, %p15;
	@%p16 bra 	$L__BB5_26;
	setp.neu.f32 	%p23, %f22, 0f3F800000;
	add.f32 	%f110, %f43, %f43;
	mov.b32 	%r81, %f110;
	setp.lt.f32 	%p24, %f21, 0f00000000;
	xor.b32  	%r82, %r81, 2139095040;
	selp.b32 	%r83, %r82, %r81, %p24;
	and.b32  	%r84, %r83, 2147483647;
	selp.b32 	%r85, %r84, %r83, %p23;
	mov.b32 	%f303, %r85;
	bra.uni 	$L__BB5_29;
$L__BB5_26:
	setp.eq.f32 	%p17, %f43, 0fBF800000;
	setp.eq.f32 	%p18, %f105, 0f7F800000;
	and.pred  	%p19, %p17, %p18;
	@%p19 bra 	$L__BB5_29;
	setp.geu.f32 	%p20, %f43, 0f00000000;
	mov.f32 	%f303, %f24;
	@%p20 bra 	$L__BB5_29;
	setp.neu.f32 	%p21, %f22, 0f3F800000;
	neg.f32 	%f107, %f24;
	selp.f32 	%f108, %f24, %f107, %p21;
	cvt.rmi.f32.f32 	%f109, %f21;
	setp.neu.f32 	%p22, %f21, %f109;
	selp.f32 	%f303, 0f7FFFFFFF, %f108, %p22;
$L__BB5_29:
	rem.s32 	%r86, %r9, %r39;
	cvt.rn.f32.s32 	%f111, %r86;
	mul.f32 	%f304, %f303, %f111;
$L__BB5_30:
	mul.f32 	%f249, %f304, 0f3F22F983;
	cvt.rni.s32.f32 	%r181, %f249;
	cvt.rn.f32.s32 	%f250, %r181;
	fma.rn.f32 	%f251, %f250, 0fBFC90FDA, %f304;
	fma.rn.f32 	%f252, %f250, 0fB3A22168, %f251;
	fma.rn.f32 	%f306, %f250, 0fA7C234C5, %f252;
	abs.f32 	%f33, %f304;
	setp.ltu.f32 	%p67, %f33, 0f47CE4780;
	mov.u32 	%r177, %r181;
	mov.f32 	%f305, %f306;
	@%p67 bra 	$L__BB5_38;
	setp.neu.f32 	%p68, %f33, 0f7F800000;
	@%p68 bra 	$L__BB5_33;
	mov.f32 	%f255, 0f00000000;
	mul.rn.f32 	%f305, %f304, %f255;
	mov.b32 	%r177, 0;
	bra.uni 	$L__BB5_38;
$L__BB5_33:
	mov.b32 	%r12, %f304;
	shl.b32 	%r128, %r12, 8;
	or.b32  	%r13, %r128, -2147483648;
	mov.b64 	%rd42, 0;
	mov.b32 	%r174, 0;
	mov.u64 	%rd40, __cudart_i2opi_f;
	mov.u64 	%rd41, %rd1;
$L__BB5_34:
	.pragma "nounroll";
	ld.global.nc.u32 	%r129, [%rd40];
	mad.wide.u32 	%rd21, %r129, %r13, %rd42;
	shr.u64 	%rd42, %rd21, 32;
	st.local.u32 	[%rd41], %rd21;
	add.s32 	%r174, %r174, 1;
	add.s64 	%rd41, %rd41, 4;
	add.s64 	%rd40, %rd40, 4;
	setp.ne.s32 	%p69, %r174, 6;
	@%p69 bra 	$L__BB5_34;
	shr.u32 	%r130, %r12, 23;
	st.local.u32 	[%rd1+24], %rd42;
	and.b32  	%r16, %r130, 31;
	and.b32  	%r131, %r130, 224;
	add.s32 	%r132, %r131, -128;
	shr.u32 	%r133, %r132, 5;
	mul.wide.u32 	%rd22, %r133, 4;
	sub.s64 	%rd8, %rd1, %rd22;
	ld.local.u32 	%r175, [%rd8+24];
	ld.local.u32 	%r176, [%rd8+20];
	setp.eq.s32 	%p70, %r16, 0;
	@%p70 bra 	$L__BB5_37;
	shf.l.wrap.b32 	%r175, %r176, %r175, %r16;
	ld.local.u32 	%r134, [%rd8+16];
	shf.l.wrap.b32 	%r176, %r134, %r176, %r16;
$L__BB5_37:
	shr.u32 	%r135, %r175, 30;
	shf.l.wrap.b32 	%r136, %r176, %r175, 2;
	shl.b32 	%r137, %r176, 2;
	shr.u32 	%r138, %r136, 31;
	add.s32 	%r139, %r138, %r135;
	neg.s32 	%r140, %r139;
	setp.lt.s32 	%p71, %r12, 0;
	selp.b32 	%r177, %r140, %r139, %p71;
	xor.b32  	%r141, %r136, %r12;
	shr.s32 	%r142, %r136, 31;
	xor.b32  	%r143, %r142, %r136;
	xor.b32  	%r144, %r142, %r137;
	cvt.u64.u32 	%rd23, %r143;
	shl.b64 	%rd24, %rd23, 32;
	cvt.u64.u32 	%rd25, %r144;
	or.b64  	%rd26, %rd24, %rd25;
	cvt.rn.f64.s64 	%fd1, %rd26;
	mul.f64 	%fd2, %fd1, 0d3BF921FB54442D19;
	cvt.rn.f32.f64 	%f253, %fd2;
	neg.f32 	%f254, %f253;
	setp.lt.s32 	%p72, %r141, 0;
	selp.f32 	%f305, %f254, %f253, %p72;
$L__BB5_38:
	setp.ltu.f32 	%p73, %f33, 0f47CE4780;
	add.s32 	%r146, %r177, 1;
	mul.rn.f32 	%f256, %f305, %f305;
	and.b32  	%r147, %r177, 1;
	setp.eq.b32 	%p74, %r147, 1;
	selp.f32 	%f257, %f305, 0f3F800000, %p74;
	fma.rn.f32 	%f258, %f256, %f257, 0f00000000;
	fma.rn.f32 	%f259, %f256, 0f37CBAC00, 0fBAB607ED;
	selp.f32 	%f260, 0fB94D4153, %f259, %p74;
	selp.f32 	%f261, 0f3C0885E4, 0f3D2AAABB, %p74;
	fma.rn.f32 	%f262, %f260, %f256, %f261;
	selp.f32 	%f263, 0fBE2AAAA8, 0fBEFFFFFF, %p74;
	fma.rn.f32 	%f264, %f262, %f256, %f263;
	fma.rn.f32 	%f265, %f264, %f258, %f257;
	and.b32  	%r148, %r146, 2;
	setp.eq.s32 	%p75, %r148, 0;
	mov.f32 	%f266, 0f00000000;
	sub.f32 	%f267, %f266, %f265;
	selp.f32 	%f37, %f265, %f267, %p75;
	@%p73 bra 	$L__BB5_46;
	setp.neu.f32 	%p76, %f33, 0f7F800000;
	@%p76 bra 	$L__BB5_41;
	mov.f32 	%f270, 0f00000000;
	mul.rn.f32 	%f306, %f304, %f270;
	mov.b32 	%r181, 0;
	bra.uni 	$L__BB5_46;
$L__BB5_41:
	mov.b32 	%r25, %f304;
	shl.b32 	%r150, %r25, 8;
	or.b32  	%r26, %r150, -2147483648;
	mov.b64 	%rd45, 0;
	mov.b32 	%r178, 0;
	mov.u64 	%rd43, __cudart_i2opi_f;
	mov.u64 	%rd44, %rd1;
$L__BB5_42:
	.pragma "nounroll";
	ld.global.nc.u32 	%r151, [%rd43];
	mad.wide.u32 	%rd29, %r151, %r26, %rd45;
	shr.u64 	%rd45, %rd29, 32;
	st.local.u32 	[%rd44], %rd29;
	add.s32 	%r178, %r178, 1;
	add.s64 	%rd44, %rd44, 4;
	add.s64 	%rd43, %rd43, 4;
	setp.ne.s32 	%p77, %r178, 6;
	@%p77 bra 	$L__BB5_42;
	shr.u32 	%r152, %r25, 23;
	st.local.u32 	[%rd1+24], %rd45;
	and.b32  	%r29, %r152, 31;
	and.b32  	%r153, %r152, 224;
	add.s32 	%r154, %r153, -128;
	shr.u32 	%r155, %r154, 5;
	mul.wide.u32 	%rd30, %r155, 4;
	sub.s64 	%rd15, %rd1, %rd30;
	ld.local.u32 	%r179, [%rd15+24];
	ld.local.u32 	%r180, [%rd15+20];
	setp.eq.s32 	%p78, %r29, 0;
	@%p78 bra 	$L__BB5_45;
	shf.l.wrap.b32 	%r179, %r180, %r179, %r29;
	ld.local.u32 	%r156, [%rd15+16];
	shf.l.wrap.b32 	%r180, %r156, %r180, %r29;
$L__BB5_45:
	shr.u32 	%r157, %r179, 30;
	shf.l.wrap.b32 	%r158, %r180, %r179, 2;
	shl.b32 	%r159, %r180, 2;
	shr.u32 	%r160, %r158, 31;
	add.s32 	%r161, %r160, %r157;
	neg.s32 	%r162, %r161;
	setp.lt.s32 	%p79, %r25, 0;
	selp.b32 	%r181, %r162, %r161, %p79;
	xor.b32  	%r163, %r158, %r25;
	shr.s32 	%r164, %r158, 31;
	xor.b32  	%r165, %r164, %r158;
	xor.b32  	%r166, %r164, %r159;
	cvt.u64.u32 	%rd31, %r165;
	shl.b64 	%rd32, %rd31, 32;
	cvt.u64.u32 	%rd33, %r166;
	or.b64  	%rd34, %rd32, %rd33;
	cvt.rn.f64.s64 	%fd3, %rd34;
	mul.f64 	%fd4, %fd3, 0d3BF921FB54442D19;
	cvt.rn.f32.f64 	%f268, %fd4;
	neg.f32 	%f269, %f268;
	setp.lt.s32 	%p80, %r163, 0;
	selp.f32 	%f306, %f269, %f268, %p80;
$L__BB5_46:
	mul.rn.f32 	%f271, %f306, %f306;
	and.b32  	%r168, %r181, 1;
	setp.eq.b32 	%p81, %r168, 1;
	selp.f32 	%f272, 0f3F800000, %f306, %p81;
	fma.rn.f32 	%f273, %f271, %f272, 0f00000000;
	fma.rn.f32 	%f274, %f271, 0f37CBAC00, 0fBAB607ED;
	selp.f32 	%f275, %f274, 0fB94D4153, %p81;
	selp.f32 	%f276, 0f3D2AAABB, 0f3C0885E4, %p81;
	fma.rn.f32 	%f277, %f275, %f271, %f276;
	selp.f32 	%f278, 0fBEFFFFFF, 0fBE2AAAA8, %p81;
	fma.rn.f32 	%f279, %f277, %f271, %f278;
	fma.rn.f32 	%f280, %f279, %f273, %f272;
	and.b32  	%r169, %r181, 2;
	setp.eq.s32 	%p82, %r169, 0;
	mov.f32 	%f281, 0f00000000;
	sub.f32 	%f282, %f281, %f280;
	selp.f32 	%f283, %f280, %f282, %p82;
	mad.lo.s32 	%r170, %r7, %r1, %r6;
	rem.s32 	%r171, %r5, %r40;
	mad.lo.s32 	%r172, %r170, %r40, %r171;
	mad.lo.s32 	%r173, %r172, %r41, %r10;
	cvta.to.global.u64 	%rd35, %rd16;
	mul.wide.s32 	%rd36, %r173, 4;
	add.s64 	%rd37, %rd35, %rd36;
	ld.global.f32 	%f284, [%rd37];
	ld.global.f32 	%f285, [%rd37+4];
	mul.f32 	%f286, %f37, %f284;
	mul.f32 	%f287, %f285, %f283;
	sub.f32 	%f288, %f286, %f287;
	st.global.f32 	[%rd37], %f288;
	mul.f32 	%f289, %f284, %f283;
	fma.rn.f32 	%f290, %f37, %f285, %f289;
	st.global.f32 	[%rd37+4], %f290;
	cvta.to.global.u64 	%rd38, %rd17;
	add.s64 	%rd39, %rd38, %rd36;
	ld.global.f32 	%f291, [%rd39];
	ld.global.f32 	%f292, [%rd39+4];
	mul.f32 	%f293, %f37, %f291;
	mul.f32 	%f294, %f292, %f283;
	sub.f32 	%f295, %f293, %f294;
	st.global.f32 	[%rd39], %f295;
	mul.f32 	%f296, %f291, %f283;
	fma.rn.f32 	%f297, %f37, %f292, %f296;
	st.global.f32 	[%rd39+4], %f297;
$L__BB5_47:
	ret;

}


// ===== COMPILED SASS (sm_100) =====

	.target	sm_100

	.elftype	@"ET_EXEC"


//--------------------- .note.nv.tkinfo           --------------------------
	.section	.note.nv.tkinfo,"",@"SHT_NOTE"
	.sectionflags	@"SHF_NOTE_NV_TKINFO"
	.tkinfo
        /*0018*/ 	.word	0x00000002
        /*0030*/ 	.string	""
        /*0030*/ 	.string	"ptxas"
        /*0030*/ 	.string	"Cuda compilation tools, release 13.0, V13.0.88"
        /*0030*/ 	.string	"Build cuda_13.0.r13.0/compiler.36424714_0"
        /*0030*/ 	.string	"-arch sm_100 -m 64 "



//--------------------- .note.nv.cuinfo           --------------------------
	.section	.note.nv.cuinfo,"",@"SHT_NOTE"
	.sectionflags	@"SHF_NOTE_NV_CUINFO"
        /*0018*/ 	.short	0x0002
        /*001a*/ 	.short	0x0064
        /*001c*/ 	.short	0x0082
	.zero		2


//--------------------- .nv.info                  --------------------------
	.section	.nv.info,"",@"SHT_CUDA_INFO"
	.align	4


	//----- nvinfo : EIATTR_REGCOUNT
	.align		4
        /*0000*/ 	.byte	0x04, 0x2f
        /*0002*/ 	.short	(.L_2 - .L_1)
	.align		4
.L_1:
        /*0004*/ 	.word	index@(_Z14rope_1d_kernelI6__halfEvPT_S2_iiiif)
        /*0008*/ 	.word	0x0000001a


	//----- nvinfo : EIATTR_FRAME_SIZE
	.align		4
.L_2:
        /*000c*/ 	.byte	0x04, 0x11
        /*000e*/ 	.short	(.L_4 - .L_3)
	.align		4
.L_3:
        /*0010*/ 	.word	index@($__internal_5_$__cuda_sm3x_div_rn_noftz_f32_slowpath)
        /*0014*/ 	.word	0x00000020


	//----- nvinfo : EIATTR_FRAME_SIZE
	.align		4
.L_4:
        /*0018*/ 	.byte	0x04, 0x11
        /*001a*/ 	.short	(.L_6 - .L_5)
	.align		4
.L_5:
        /*001c*/ 	.word	index@(_Z14rope_1d_kernelI6__halfEvPT_S2_iiiif)
        /*0020*/ 	.word	0x00000020


	//----- nvinfo : EIATTR_REGCOUNT
	.align		4
.L_6:
        /*0024*/ 	.byte	0x04, 0x2f
        /*0026*/ 	.short	(.L_8 - .L_7)
	.align		4
.L_7:
        /*0028*/ 	.word	index@(_Z14rope_1d_kernelI13__nv_bfloat16EvPT_S2_iiiif)
        /*002c*/ 	.word	0x0000001a


	//----- nvinfo : EIATTR_FRAME_SIZE
	.align		4
.L_8:
        /*0030*/ 	.byte	0x04, 0x11
        /*0032*/ 	.short	(.L_10 - .L_9)
	.align		4
.L_9:
        /*0034*/ 	.word	index@($__internal_4_$__cuda_sm3x_div_rn_noftz_f32_slowpath)
        /*0038*/ 	.word	0x00000020


	//----- nvinfo : EIATTR_FRAME_SIZE
	.align		4
.L_10:
        /*003c*/ 	.byte	0x04, 0x11
        /*003e*/ 	.short	(.L_12 - .L_11)
	.align		4
.L_11:
        /*0040*/ 	.word	index@(_Z14rope_1d_kernelI13__nv_bfloat16EvPT_S2_iiiif)
        /*0044*/ 	.word	0x00000020


	//----- nvinfo : EIATTR_REGCOUNT
	.align		4
.L_12:
        /*0048*/ 	.byte	0x04, 0x2f
        /*004a*/ 	.short	(.L_14 - .L_13)
	.align		4
.L_13:
        /*004c*/ 	.word	index@(_Z14rope_1d_kernelIfEvPT_S1_iiiif)
        /*0050*/ 	.word	0x0000001a


	//----- nvinfo : EIATTR_FRAME_SIZE
	.align		4
.L_14:
        /*0054*/ 	.byte	0x04, 0x11
        /*0056*/ 	.short	(.L_16 - .L_15)
	.align		4
.L_15:
        /*0058*/ 	.word	index@($__internal_3_$__cuda_sm3x_div_rn_noftz_f32_slowpath)
        /*005c*/ 	.word	0x00000020


	//----- nvinfo : EIATTR_FRAME_SIZE
	.align		4
.L_16:
        /*0060*/ 	.byte	0x04, 0x11
        /*0062*/ 	.short	(.L_18 - .L_17)
	.align		4
.L_17:
        /*0064*/ 	.word	index@(_Z14rope_1d_kernelIfEvPT_S1_iiiif)
        /*0068*/ 	.word	0x00000020


	//----- nvinfo : EIATTR_REGCOUNT
	.align		4
.L_18:
        /*006c*/ 	.byte	0x04, 0x2f
        /*006e*/ 	.short	(.L_20 - .L_19)
	.align		4
.L_19:
        /*0070*/ 	.word	index@(_Z14rope_3d_kernelI6__halfEvPT_S2_iiiiiiiiifff)
        /*0074*/ 	.word	0x0000001a


	//----- nvinfo : EIATTR_FRAME_SIZE
	.align		4
.L_20:
        /*0078*/ 	.byte	0x04, 0x11
        /*007a*/ 	.short	(.L_22 - .L_21)
	.align		4
.L_21:
        /*007c*/ 	.word	index@($__internal_2_$__cuda_sm3x_div_rn_noftz_f32_slowpath)
        /*0080*/ 	.word	0x00000020


	//----- nvinfo : EIATTR_FRAME_SIZE
	.align		4
.L_22:
        /*0084*/ 	.byte	0x04, 0x11
        /*0086*/ 	.short	(.L_24 - .L_23)
	.align		4
.L_23:
        /*0088*/ 	.word	index@(_Z14rope_3d_kernelI6__halfEvPT_S2_iiiiiiiiifff)
        /*008c*/ 	.word	0x00000020


	//----- nvinfo : EIATTR_REGCOUNT
	.align		4
.L_24:
        /*0090*/ 	.byte	0x04, 0x2f
        /*0092*/ 	.short	(.L_26 - .L_25)
	.align		4
.L_25:
        /*0094*/ 	.word	index@(_Z14rope_3d_kernelI13__nv_bfloat16EvPT_S2_iiiiiiiiifff)
        /*0098*/ 	.word	0x0000001a


	//----- nvinfo : EIATTR_FRAME_SIZE
	.align		4
.L_26:
        /*009c*/ 	.byte	0x04, 0x11
        /*009e*/ 	.short	(.L_28 - .L_27)
	.align		4
.L_27:
        /*00a0*/ 	.word	index@($__internal_1_$__cuda_sm3x_div_rn_noftz_f32_slowpath)
        /*00a4*/ 	.word	0x00000020


	//----- nvinfo : EIATTR_FRAME_SIZE
	.align		4
.L_28:
        /*00a8*/ 	.byte	0x04, 0x11
        /*00aa*/ 	.short	(.L_30 - .L_29)
	.align		4
.L_29:
        /*00ac*/ 	.word	index@(_Z14rope_3d_kernelI13__nv_bfloat16EvPT_S2_iiiiiiiiifff)
        /*00b0*/ 	.word	0x00000020


	//----- nvinfo : EIATTR_REGCOUNT
	.align		4
.L_30:
        /*00b4*/ 	.byte	0x04, 0x2f
        /*00b6*/ 	.short	(.L_32 - .L_31)
	.align		4
.L_31:
        /*00b8*/ 	.word	index@(_Z14rope_3d_kernelIfEvPT_S1_iiiiiiiiifff)
        /*00bc*/ 	.word	0x0000001a


	//----- nvinfo : EIATTR_FRAME_SIZE
	.align		4
.L_32:
        /*00c0*/ 	.byte	0x04, 0x11
        /*00c2*/ 	.short	(.L_34 - .L_33)
	.align		4
.L_33:
        /*00c4*/ 	.word	index@($__internal_0_$__cuda_sm3x_div_rn_noftz_f32_slowpath)
        /*00c8*/ 	.word	0x00000020


	//----- nvinfo : EIATTR_FRAME_SIZE
	.align		4
.L_34:
        /*00cc*/ 	.byte	0x04, 0x11
        /*00ce*/ 	.short	(.L_36 - .L_35)
	.align		4
.L_35:
        /*00d0*/ 	.word	index@(_Z14rope_3d_kernelIfEvPT_S1_iiiiiiiiifff)
        /*00d4*/ 	.word	0x00000020


	//----- nvinfo : EIATTR_MIN_STACK_SIZE
	.align		4
.L_36:
        /*00d8*/ 	.byte	0x04, 0x12
        /*00da*/ 	.short	(.L_38 - .L_37)
	.align		4
.L_37:
        /*00dc*/ 	.word	index@(_Z14rope_3d_kernelIfEvPT_S1_iiiiiiiiifff)
        /*00e0*/ 	.word	0x00000020


	//----- nvinfo : EIATTR_MIN_STACK_SIZE
	.align		4
.L_38:
        /*00e4*/ 	.byte	0x04, 0x12
        /*00e6*/ 	.short	(.L_40 - .L_39)
	.align		4
.L_39:
        /*00e8*/ 	.word	index@(_Z14rope_3d_kernelI13__nv_bfloat16EvPT_S2_iiiiiiiiifff)
        /*00ec*/ 	.word	0x00000020


	//----- nvinfo : EIATTR_MIN_STACK_SIZE
	.align		4
.L_40:
        /*00f0*/ 	.byte	0x04, 0x12
        /*00f2*/ 	.short	(.L_42 - .L_41)
	.align		4
.L_41:
        /*00f4*/ 	.word	index@(_Z14rope_3d_kernelI6__halfEvPT_S2_iiiiiiiiifff)
        /*00f8*/ 	.word	0x00000020


	//----- nvinfo : EIATTR_MIN_STACK_SIZE
	.align		4
.L_42:
        /*00fc*/ 	.byte	0x04, 0x12
        /*00fe*/ 	.short	(.L_44 - .L_43)
	.align		4
.L_43:
        /*0100*/ 	.word	index@(_Z14rope_1d_kernelIfEvPT_S1_iiiif)
        /*0104*/ 	.word	0x00000020


	//----- nvinfo : EIATTR_MIN_STACK_SIZE
	.align		4
.L_44:
        /*0108*/ 	.byte	0x04, 0x12
        /*010a*/ 	.short	(.L_46 - .L_45)
	.align		4
.L_45:
        /*010c*/ 	.word	index@(_Z14rope_1d_kernelI13__nv_bfloat16EvPT_S2_iiiif)
        /*0110*/ 	.word	0x00000020


	//----- nvinfo : EIATTR_MIN_STACK_SIZE
	.align		4
.L_46:
        /*0114*/ 	.byte	0x04, 0x12
        /*0116*/ 	.short	(.L_48 - .L_47)
	.align		4
.L_47:
        /*0118*/ 	.word	index@(_Z14rope_1d_kernelI6__halfEvPT_S2_iiiif)
        /*011c*/ 	.word	0x00000020
.L_48:


//--------------------- .nv.compat                --------------------------
	.section	.nv.compat,"",@"SHT_CUDA_COMPAT_INFO"
	.align	4
        /*0000*/ 	.byte	0x02, 0x09, 0x00, 0x00, 0x02, 0x02, 0x01, 0x00, 0x02, 0x05, 0x05, 0x00, 0x03, 0x07, 0x01, 0x01
        /*0010*/ 	.byte	0x02, 0x03, 0x00, 0x00, 0x02, 0x06, 0x01, 0x00, 0x04, 0x0b, 0x08, 0x00, 0x01, 0x00, 0x00, 0x00
        /*0020*/ 	.byte	0x00, 0x00, 0x00, 0x00


//--------------------- .nv.info._Z14rope_3d_kernelIfEvPT_S1_iiiiiiiiifff --------------------------
	.section	.nv.info._Z14rope_3d_kernelIfEvPT_S1_iiiiiiiiifff,"",@"SHT_CUDA_INFO"
	.sectionflags	@""
	.align	4


	//----- nvinfo : EIATTR_CUDA_API_VERSION
	.align		4
        /*0000*/ 	.byte	0x04, 0x37
        /*0002*/ 	.short	(.L_50 - .L_49)
.L_49:
        /*0004*/ 	.word	0x00000082


	//----- nvinfo : EIATTR_KPARAM_INFO
	.align		4
.L_50:
        /*0008*/ 	.byte	0x04, 0x17
        /*000a*/ 	.short	(.L_52 - .L_51)
.L_51:
        /*000c*/ 	.word	0x00000000
        /*0010*/ 	.short	0x000d
        /*0012*/ 	.short	0x003c
        /*0014*/ 	.byte	0x00, 0xf0, 0x11, 0x00


	//----- nvinfo : EIATTR_KPARAM_INFO
	.align		4
.L_52:
        /*0018*/ 	.byte	0x04, 0x17
        /*001a*/ 	.short	(.L_54 - .L_53)
.L_53:
        /*001c*/ 	.word	0x00000000
        /*0020*/ 	.short	0x000c
        /*0022*/ 	.short	0x0038
        /*0024*/ 	.byte	0x00, 0xf0, 0x11, 0x00


	//----- nvinfo : EIATTR_KPARAM_INFO
	.align		4
.L_54:
        /*0028*/ 	.byte	0x04, 0x17
        /*002a*/ 	.short	(.L_56 - .L_55)
.L_55:
        /*002c*/ 	.word	0x00000000
        /*0030*/ 	.short	0x000b
        /*0032*/ 	.short	0x0034
        /*0034*/ 	.byte	0x00, 0xf0, 0x11, 0x00


	//----- nvinfo : EIATTR_KPARAM_INFO
	.align		4
.L_56:
        /*0038*/ 	.byte	0x04, 0x17
        /*003a*/ 	.short	(.L_58 - .L_57)
.L_57:
        /*003c*/ 	.word	0x00000000
        /*0040*/ 	.short	0x000a
        /*0042*/ 	.short	0x0030
        /*0044*/ 	.byte	0x00, 0xf0, 0x11, 0x00


	//----- nvinfo : EIATTR_KPARAM_INFO
	.align		4
.L_58:
        /*0048*/ 	.byte	0x04, 0x17
        /*004a*/ 	.short	(.L_60 - .L_59)
.L_59:
        /*004c*/ 	.word	0x00000000
        /*0050*/ 	.short	0x0009
        /*0052*/ 	.short	0x002c
        /*0054*/ 	.byte	0x00, 0xf0, 0x11, 0x00


	//----- nvinfo : EIATTR_KPARAM_INFO
	.align		4
.L_60:
        /*0058*/ 	.byte	0x04, 0x17
        /*005a*/ 	.short	(.L_62 - .L_61)
.L_61:
        /*005c*/ 	.word	0x00000000
        /*0060*/ 	.short	0x0008
        /*0062*/ 	.short	0x0028
        /*0064*/ 	.byte	0x00, 0xf0, 0x11, 0x00


	//----- nvinfo : EIATTR_KPARAM_INFO
	.align		4
.L_62:
        /*0068*/ 	.byte	0x04, 0x17
        /*006a*/ 	.short	(.L_64 - .L_63)
.L_63:
        /*006c*/ 	.word	0x00000000
        /*0070*/ 	.short	0x0007
        /*0072*/ 	.short	0x0024
        /*0074*/ 	.byte	0x00, 0xf0, 0x11, 0x00


	//----- nvinfo : EIATTR_KPARAM_INFO
	.align		4
.L_64:
        /*0078*/ 	.byte	0x04, 0x17
        /*007a*/ 	.short	(.L_66 - .L_65)
.L_65:
        /*007c*/ 	.word	0x00000000
        /*0080*/ 	.short	0x0006
        /*0082*/ 	.short	0x0020
        /*0084*/ 	.byte	0x00, 0xf0, 0x11, 0x00


	//----- nvinfo : EIATTR_KPARAM_INFO
	.align		4
.L_66:
        /*0088*/ 	.byte	0x04, 0x17
        /*008a*/ 	.short	(.L_68 - .L_67)
.L_67:
        /*008c*/ 	.word	0x00000000
        /*0090*/ 	.short	0x0005
        /*0092*/ 	.short	0x001c
        /*0094*/ 	.byte	0x00, 0xf0, 0x11, 0x00


	//----- nvinfo : EIATTR_KPARAM_INFO
	.align		4
.L_68:
        /*0098*/ 	.byte	0x04, 0x17
        /*009a*/ 	.short	(.L_70 - .L_69)
.L_69:
        /*009c*/ 	.word	0x00000000
        /*00a0*/ 	.short	0x0004
        /*00a2*/ 	.short	0x0018
        /*00a4*/ 	.byte	0x00, 0xf0, 0x11, 0x00


	//----- nvinfo : EIATTR_KPARAM_INFO
	.align		4
.L_70:
        /*00a8*/ 	.byte	0x04, 0x17
        /*00aa*/ 	.short	(.L_72 - .L_71)
.L_71:
        /*00ac*/ 	.word	0x00000000
        /*00b0*/ 	.short	0x0003
        /*00b2*/ 	.short	0x0014
        /*00b4*/ 	.byte	0x00, 0xf0, 0x11, 0x00


	//----- nvinfo : EIATTR_KPARAM_INFO
	.align		4
.L_72:
        /*00b8*/ 	.byte	0x04, 0x17
        /*00ba*/ 	.short	(.L_74 - .L_73)
.L_73:
        /*00bc*/ 	.word	0x00000000
        /*00c0*/ 	.short	0x0002
        /*00c2*/ 	.short	0x0010
        /*00c4*/ 	.byte	0x00, 0xf0, 0x11, 0x00


	//----- nvinfo : EIATTR_KPARAM_INFO
	.align		4
.L_74:
        /*00c8*/ 	.byte	0x04, 0x17
        /*00ca*/ 	.short	(.L_76 - .L_75)
.L_75:
        /*00cc*/ 	.word	0x00000000
        /*00d0*/ 	.short	0x0001
        /*00d2*/ 	.short	0x0008
        /*00d4*/ 	.byte	0x00, 0xf5, 0x21, 0x00


	//----- nvinfo : EIATTR_KPARAM_INFO
	.align		4
.L_76:
        /*00d8*/ 	.byte	0x04, 0x17
        /*00da*/ 	.short	(.L_78 - .L_77)
.L_77:
        /*00dc*/ 	.word	0x00000000
        /*00e0*/ 	.short	0x0000
        /*00e2*/ 	.short	0x0000
        /*00e4*/ 	.byte	0x00, 0xf5, 0x21, 0x00


	//----- nvinfo : EIATTR_SPARSE_MMA_MASK
	.align		4
.L_78:
        /*00e8*/ 	.byte	0x03, 0x50
        /*00ea*/ 	.short	0x0000


	//----- nvinfo : EIATTR_MAXREG_COUNT
	.align		4
        /*00ec*/ 	.byte	0x03, 0x1b
        /*00ee*/ 	.short	0x00ff


	//----- nvinfo : EIATTR_MERCURY_ISA_VERSION
	.align		4
        /*00f0*/ 	.byte	0x03, 0x5f
        /*00f2*/ 	.short	0x0101


	//----- nvinfo : EIATTR_VRC_CTA_INIT_COUNT
	.align		4
        /*00f4*/ 	.byte	0x02, 0x4a
	.zero		1
	.zero		1


	//----- nvinfo : EIATTR_EXIT_INSTR_OFFSETS
	.align		4
        /*00f8*/ 	.byte	0x04, 0x1c
        /*00fa*/ 	.short	(.L_80 - .L_79)


	//   ....[0]....
.L_79:
        /*00fc*/ 	.word	0x00000110


	//   ....[1]....
        /*0100*/ 	.word	0x000030a0


	//----- nvinfo : EIATTR_CRS_STACK_SIZE
	.align		4
.L_80:
        /*0104*/ 	.byte	0x04, 0x1e
        /*0106*/ 	.short	(.L_82 - .L_81)
.L_81:
        /*0108*/ 	.word	0x00000000


	//----- nvinfo : EIATTR_CBANK_PARAM_SIZE
	.align		4
.L_82:
        /*010c*/ 	.byte	0x03, 0x19
        /*010e*/ 	.short	0x0040


	//----- nvinfo : EIATTR_PARAM_CBANK
	.align		4
        /*0110*/ 	.byte	0x04, 0x0a
        /*0112*/ 	.short	(.L_84 - .L_83)
	.align		4
.L_83:
        /*0114*/ 	.word	index@(.nv.constant0._Z14rope_3d_kernelIfEvPT_S1_iiiiiiiiifff)
        /*0118*/ 	.short	0x0380
        /*011a*/ 	.short	0x0040


	//----- nvinfo : EIATTR_SW_WAR
	.align		4
.L_84:
        /*011c*/ 	.byte	0x04, 0x36
        /*011e*/ 	.short	(.L_86 - .L_85)
.L_85:
        /*0120*/ 	.word	0x00000008
.L_86:


//--------------------- .nv.info._Z14rope_3d_kernelI13__nv_bfloat16EvPT_S2_iiiiiiiiifff --------------------------
	.section	.nv.info._Z14rope_3d_kernelI13__nv_bfloat16EvPT_S2_iiiiiiiiifff,"",@"SHT_CUDA_INFO"
	.sectionflags	@""
	.align	4


	//----- nvinfo : EIATTR_CUDA_API_VERSION
	.align		4
        /*0000*/ 	.byte	0x04, 0x37
        /*0002*/ 	.short	(.L_88 - .L_87)
.L_87:
        /*0004*/ 	.word	0x00000082


	//----- nvinfo : EIATTR_KPARAM_INFO
	.align		4
.L_88:
        /*0008*/ 	.byte	0x04, 0x17
        /*000a*/ 	.short	(.L_90 - .L_89)
.L_89:
        /*000c*/ 	.word	0x00000000
        /*0010*/ 	.short	0x000d
        /*0012*/ 	.short	0x003c
        /*0014*/ 	.byte	0x00, 0xf0, 0x11, 0x00


	//----- nvinfo : EIATTR_KPARAM_INFO
	.align		4
.L_90:
        /*0018*/ 	.byte	0x04, 0x17
        /*001a*/ 	.short	(.L_92 - .L_91)
.L_91:
        /*001c*/ 	.word	0x00000000
        /*0020*/ 	.short	0x000c
        /*0022*/ 	.short	0x0038
        /*0024*/ 	.byte	0x00, 0xf0, 0x11, 0x00


	//----- nvinfo : EIATTR_KPARAM_INFO
	.align		4
.L_92:
        /*0028*/ 	.byte	0x04, 0x17
        /*002a*/ 	.short	(.L_94 - .L_93)
.L_93:
        /*002c*/ 	.word	0x00000000
        /*0030*/ 	.short	0x000b
        /*0032*/ 	.short	0x0034
        /*0034*/ 	.byte	0x00, 0xf0, 0x11, 0x00


	//----- nvinfo : EIATTR_KPARAM_INFO
	.align		4
.L_94:
        /*0038*/ 	.byte	0x04, 0x17
        /*003a*/ 	.short	(.L_96 - .L_95)
.L_95:
        /*003c*/ 	.word	0x00000000
        /*0040*/ 	.short	0x000a
        /*0042*/ 	.short	0x0030
        /*0044*/ 	.byte	0x00, 0xf0, 0x11, 0x00


	//----- nvinfo : EIATTR_KPARAM_INFO
	.align		4
.L_96:
        /*0048*/ 	.byte	0x04, 0x17
        /*004a*/ 	.short	(.L_98 - .L_97)
.L_97:
        /*004c*/ 	.word	0x00000000
        /*0050*/ 	.short	0x0009
        /*0052*/ 	.short	0x002c
        /*0054*/ 	.byte	0x00, 0xf0, 0x11, 0x00


	//----- nvinfo : EIATTR_KPARAM_INFO
	.align		4
.L_98:
        /*0058*/ 	.byte	0x04, 0x17
        /*005a*/ 	.short	(.L_100 - .L_99)
.L_99:
        /*005c*/ 	.word	0x00000000
        /*0060*/ 	.short	0x0008
        /*0062*/ 	.short	0x0028
        /*0064*/ 	.byte	0x00, 0xf0, 0x11, 0x00


	//----- nvinfo : EIATTR_KPARAM_INFO
	.align		4
.L_100:
        /*0068*/ 	.byte	0x04, 0x17
        /*006a*/ 	.short	(.L_102 - .L_101)
.L_101:
        /*006c*/ 	.word	0x00000000
        /*0070*/ 	.short	0x0007
        /*0072*/ 	.short	0x0024
        /*0074*/ 	.byte	0x00, 0xf0, 0x11, 0x00


	//----- nvinfo : EIATTR_KPARAM_INFO
	.align		4
.L_102:
        /*0078*/ 	.byte	0x04, 0x17
        /*007a*/ 	.short	(.L_104 - .L_103)
.L_103:
        /*007c*/ 	.word	0x00000000
        /*0080*/ 	.short	0x0006
        /*0082*/ 	.short	0x0020
        /*0084*/ 	.byte	0x00, 0xf0, 0x11, 0x00


	//----- nvinfo : EIATTR_KPARAM_INFO
	.align		4
.L_104:
        /*0088*/ 	.byte	0x04, 0x17
        /*008a*/ 	.short	(.L_106 - .L_105)
.L_105:
        /*008c*/ 	.word	0x00000000
        /*0090*/ 	.short	0x0005
        /*0092*/ 	.short	0x001c
        /*0094*/ 	.byte	0x00, 0xf0, 0x11, 0x00


	//----- nvinfo : EIATTR_KPARAM_INFO
	.align		4
.L_106:
        /*0098*/ 	.byte	0x04, 0x17
        /*009a*/ 	.short	(.L_108 - .L_107)
.L_107:
        /*009c*/ 	.word	0x00000000
        /*00a0*/ 	.short	0x0004
        /*00a2*/ 	.short	0x0018
        /*00a4*/ 	.byte	0x00, 0xf0, 0x11, 0x00


	//----- nvinfo : EIATTR_KPARAM_INFO
	.align		4
.L_108:
        /*00a8*/ 	.byte	0x04, 0x17
        /*00aa*/ 	.short	(.L_110 - .L_109)
.L_109:
        /*00ac*/ 	.word	0x00000000
        /*00b0*/ 	.short	0x0003
        /*00b2*/ 	.short	0x0014
        /*00b4*/ 	.byte	0x00, 0xf0, 0x11, 0x00


	//----- nvinfo : EIATTR_KPARAM_INFO
	.align		4
.L_110:
        /*00b8*/ 	.byte	0x04, 0x17
        /*00ba*/ 	.short	(.L_112 - .L_111)
.L_111:
        /*00bc*/ 	.word	0x00000000
        /*00c0*/ 	.short	0x0002
        /*00c2*/ 	.short	0x0010
        /*00c4*/ 	.byte	0x00, 0xf0, 0x11, 0x00


	//----- nvinfo : EIATTR_KPARAM_INFO
	.align		4
.L_112:
        /*00c8*/ 	.byte	0x04, 0x17
        /*00ca*/ 	.short	(.L_114 - .L_113)
.L_113:
        /*00cc*/ 	.word	0x00000000
        /*00d0*/ 	.short	0x0001
        /*00d2*/ 	.short	0x0008
        /*00d4*/ 	.byte	0x00, 0xf5, 0x21, 0x00


	//----- nvinfo : EIATTR_KPARAM_INFO
	.align		4
.L_114:
        /*00d8*/ 	.byte	0x04, 0x17
        /*00da*/ 	.short	(.L_116 - .L_115)
.L_115:
        /*00dc*/ 	.word	0x00000000
        /*00e0*/ 	.short	0x0000
        /*00e2*/ 	.short	0x0000
        /*00e4*/ 	.byte	0x00, 0xf5, 0x21, 0x00


	//----- nvinfo : EIATTR_SPARSE_MMA_MASK
	.align		4
.L_116:
        /*00e8*/ 	.byte	0x03, 0x50
        /*00ea*/ 	.short	0x0000


	//----- nvinfo : EIATTR_MAXREG_COUNT
	.align		4
        /*00ec*/ 	.byte	0x03, 0x1b
        /*00ee*/ 	.short	0x00ff


	//----- nvinfo : EIATTR_MERCURY_ISA_VERSION
	.align		4
        /*00f0*/ 	.byte	0x03, 0x5f
        /*00f2*/ 	.short	0x0101


	//----- nvinfo : EIATTR_VRC_CTA_INIT_COUNT
	.align		4
        /*00f4*/ 	.byte	0x02, 0x4a
	.zero		1
	.zero		1


	//----- nvinfo : EIATTR_EXIT_INSTR_OFFSETS
	.align		4
        /*00f8*/ 	.byte	0x04, 0x1c
        /*00fa*/ 	.short	(.L_118 - .L_117)


	//   ....[0]....
.L_117:
        /*00fc*/ 	.word	0x00000110


	//   ....[1]....
        /*0100*/ 	.word	0x00003130


	//----- nvinfo : EIATTR_CRS_STACK_SIZE
	.align		4
.L_118:
        /*0104*/ 	.byte	0x04, 0x1e
        /*0106*/ 	.short	(.L_120 - .L_119)
.L_119:
        /*0108*/ 	.word	0x00000000


	//----- nvinfo : EIATTR_CBANK_PARAM_SIZE
	.align		4
.L_120:
        /*010c*/ 	.byte	0x03, 0x19
        /*010e*/ 	.short	0x0040


	//----- nvinfo : EIATTR_PARAM_CBANK
	.align		4
        /*0110*/ 	.byte	0x04, 0x0a
        /*0112*/ 	.short	(.L_122 - .L_121)
	.align		4
.L_121:
        /*0114*/ 	.word	index@(.nv.constant0._Z14rope_3d_kernelI13__nv_bfloat16EvPT_S2_iiiiiiiiifff)
        /*0118*/ 	.short	0x0380
        /*011a*/ 	.short	0x0040


	//----- nvinfo : EIATTR_SW_WAR
	.align		4
.L_122:
        /*011c*/ 	.byte	0x04, 0x36
        /*011e*/ 	.short	(.L_124 - .L_123)
.L_123:
        /*0120*/ 	.word	0x00000008
.L_124:


//--------------------- .nv.info._Z14rope_3d_kernelI6__halfEvPT_S2_iiiiiiiiifff --------------------------
	.section	.nv.info._Z14rope_3d_kernelI6__halfEvPT_S2_iiiiiiiiifff,"",@"SHT_CUDA_INFO"
	.sectionflags	@""
	.align	4


	//----- nvinfo : EIATTR_CUDA_API_VERSION
	.align		4
        /*0000*/ 	.byte	0x04, 0x37
        /*0002*/ 	.short	(.L_126 - .L_125)
.L_125:
        /*0004*/ 	.word	0x00000082


	//----- nvinfo : EIATTR_KPARAM_INFO
	.align		4
.L_126:
        /*0008*/ 	.byte	0x04, 0x17
        /*000a*/ 	.short	(.L_128 - .L_127)
.L_127:
        /*000c*/ 	.word	0x00000000
        /*0010*/ 	.short	0x000d
        /*0012*/ 	.short	0x003c
        /*0014*/ 	.byte	0x00, 0xf0, 0x11, 0x00


	//----- nvinfo : EIATTR_KPARAM_INFO
	.align		4
.L_128:
        /*0018*/ 	.byte	0x04, 0x17
        /*001a*/ 	.short	(.L_130 - .L_129)
.L_129:
        /*001c*/ 	.word	0x00000000
        /*0020*/ 	.short	0x000c
        /*0022*/ 	.short	0x0038
        /*0024*/ 	.byte	0x00, 0xf0, 0x11, 0x00


	//----- nvinfo : EIATTR_KPARAM_INFO
	.align		4
.L_130:
        /*0028*/ 	.byte	0x04, 0x17
        /*002a*/ 	.short	(.L_132 - .L_131)
.L_131:
        /*002c*/ 	.word	0x00000000
        /*0030*/ 	.short	0x000b
        /*0032*/ 	.short	0x0034
        /*0034*/ 	.byte	0x00, 0xf0, 0x11, 0x00


	//----- nvinfo : EIATTR_KPARAM_INFO
	.align		4
.L_132:
        /*0038*/ 	.byte	0x04, 0x17
        /*003a*/ 	.short	(.L_134 - .L_133)
.L_133:
        /*003c*/ 	.word	0x00000000
        /*0040*/ 	.short	0x000a
        /*0042*/ 	.short	0x0030
        /*0044*/ 	.byte	0x00, 0xf0, 0x11, 0x00


	//----- nvinfo : EIATTR_KPARAM_INFO
	.align		4
.L_134:
        /*0048*/ 	.byte	0x04, 0x17
        /*004a*/ 	.short	(.L_136 - .L_135)
.L_135:
        /*004c*/ 	.word	0x00000000
        /*0050*/ 	.short	0x0009
        /*0052*/ 	.short	0x002c
        /*0054*/ 	.byte	0x00, 0xf0, 0x11, 0x00


	//----- nvinfo : EIATTR_KPARAM_INFO
	.align		4
.L_136:
        /*0058*/ 	.byte	0x04, 0x17
        /*005a*/ 	.short	(.L_138 - .L_137)
.L_137:
        /*005c*/ 	.word	0x00000000
        /*0060*/ 	.short	0x0008
        /*0062*/ 	.short	0x0028
        /*0064*/ 	.byte	0x00, 0xf0, 0x11, 0x00


	//----- nvinfo : EIATTR_KPARAM_INFO
	.align		4
.L_138:
        /*0068*/ 	.byte	0x04, 0x17
        /*006a*/ 	.short	(.L_140 - .L_139)
.L_139:
        /*006c*/ 	.word	0x00000000
        /*0070*/ 	.short	0x0007
        /*0072*/ 	.short	0x0024
        /*0074*/ 	.byte	0x00, 0xf0, 0x11, 0x00


	//----- nvinfo : EIATTR_KPARAM_INFO
	.align		4
.L_140:
        /*0078*/ 	.byte	0x04, 0x17
        /*007a*/ 	.short	(.L_142 - .L_141)
.L_141:
        /*007c*/ 	.word	0x00000000
        /*0080*/ 	.short	0x0006
        /*0082*/ 	.short	0x0020
        /*0084*/ 	.byte	0x00, 0xf0, 0x11, 0x00


	//----- nvinfo : EIATTR_KPARAM_INFO
	.align		4
.L_142:
        /*0088*/ 	.byte	0x04, 0x17
        /*008a*/ 	.short	(.L_144 - .L_143)
.L_143:
        /*008c*/ 	.word	0x00000000
        /*0090*/ 	.short	0x0005
        /*0092*/ 	.short	0x001c
        /*0094*/ 	.byte	0x00, 0xf0, 0x11, 0x00


	//----- nvinfo : EIATTR_KPARAM_INFO
	.align		4
.L_144:
        /*0098*/ 	.byte	0x04, 0x17
        /*009a*/ 	.short	(.L_146 - .L_145)
.L_145:
        /*009c*/ 	.word	0x00000000
        /*00a0*/ 	.short	0x0004
        /*00a2*/ 	.short	0x0018
        /*00a4*/ 	.byte	0x00, 0xf0, 0x11, 0x00


	//----- nvinfo : EIATTR_KPARAM_INFO
	.align		4
.L_146:
        /*00a8*/ 	.byte	0x04, 0x17
        /*00aa*/ 	.short	(.L_148 - .L_147)
.L_147:
        /*00ac*/ 	.word	0x00000000
        /*00b0*/ 	.short	0x0003
        /*00b2*/ 	.short	0x0014
        /*00b4*/ 	.byte	0x00, 0xf0, 0x11, 0x00


	//----- nvinfo : EIATTR_KPARAM_INFO
	.align		4
.L_148:
        /*00b8*/ 	.byte	0x04, 0x17
        /*00ba*/ 	.short	(.L_150 - .L_149)
.L_149:
        /*00bc*/ 	.word	0x00000000
        /*00c0*/ 	.short	0x0002
        /*00c2*/ 	.short	0x0010
        /*00c4*/ 	.byte	0x00, 0xf0, 0x11, 0x00


	//----- nvinfo : EIATTR_KPARAM_INFO
	.align		4
.L_150:
        /*00c8*/ 	.byte	0x04, 0x17
        /*00ca*/ 	.short	(.L_152 - .L_151)
.L_151:
        /*00cc*/ 	.word	0x00000000
        /*00d0*/ 	.short	0x0001
        /*00d2*/ 	.short	0x0008
        /*00d4*/ 	.byte	0x00, 0xf5, 0x21, 0x00


	//----- nvinfo : EIATTR_KPARAM_INFO
	.align		4
.L_152:
        /*00d8*/ 	.byte	0x04, 0x17
        /*00da*/ 	.short	(.L_154 - .L_153)
.L_153:
        /*00dc*/ 	.word	0x00000000
        /*00e0*/ 	.short	0x0000
        /*00e2*/ 	.short	0x0000
        /*00e4*/ 	.byte	0x00, 0xf5, 0x21, 0x00


	//----- nvinfo : EIATTR_SPARSE_MMA_MASK
	.align		4
.L_154:
        /*00e8*/ 	.byte	0x03, 0x50
        /*00ea*/ 	.short	0x0000


	//----- nvinfo : EIATTR_MAXREG_COUNT
	.align		4
        /*00ec*/ 	.byte	0x03, 0x1b
        /*00ee*/ 	.short	0x00ff


	//----- nvinfo : EIATTR_MERCURY_ISA_VERSION
	.align		4
        /*00f0*/ 	.byte	0x03, 0x5f
        /*00f2*/ 	.short	0x0101


	//----- nvinfo : EIATTR_VRC_CTA_INIT_COUNT
	.align		4
        /*00f4*/ 	.byte	0x02, 0x4a
	.zero		1
	.zero		1


	//----- nvinfo : EIATTR_EXIT_INSTR_OFFSETS
	.align		4
        /*00f8*/ 	.byte	0x04, 0x1c
        /*00fa*/ 	.short	(.L_156 - .L_155)


	//   ....[0]....
.L_155:
        /*00fc*/ 	.word	0x00000110


	//   ....[1]....
        /*0100*/ 	.word	0x00003130


	//----- nvinfo : EIATTR_CRS_STACK_SIZE
	.align		4
.L_156:
        /*0104*/ 	.byte	0x04, 0x1e
        /*0106*/ 	.short	(.L_158 - .L_157)
.L_157:
        /*0108*/ 	.word	0x00000000


	//----- nvinfo : EIATTR_CBANK_PARAM_SIZE
	.align		4
.L_158:
        /*010c*/ 	.byte	0x03, 0x19
        /*010e*/ 	.short	0x0040


	//----- nvinfo : EIATTR_PARAM_CBANK
	.align		4
        /*0110*/ 	.byte	0x04, 0x0a
        /*0112*/ 	.short	(.L_160 - .L_159)
	.align		4
.L_159:
        /*0114*/ 	.word	index@(.nv.constant0._Z14rope_3d_kernelI6__halfEvPT_S2_iiiiiiiiifff)
        /*0118*/ 	.short	0x0380
        /*011a*/ 	.short	0x0040


	//----- nvinfo : EIATTR_SW_WAR
	.align		4
.L_160:
        /*011c*/ 	.byte	0x04, 0x36
        /*011e*/ 	.short	(.L_162 - .L_161)
.L_161:
        /*0120*/ 	.word	0x00000008
.L_162:


//--------------------- .nv.info._Z14rope_1d_kernelIfEvPT_S1_iiiif --------------------------
	.section	.nv.info._Z14rope_1d_kernelIfEvPT_S1_iiiif,"",@"SHT_CUDA_INFO"
	.sectionflags	@""
	.align	4


	//----- nvinfo : EIATTR_CUDA_API_VERSION
	.align		4
        /*0000*/ 	.byte	0x04, 0x37
        /*0002*/ 	.short	(.L_164 - .L_163)
.L_163:
        /*0004*/ 	.word	0x00000082


	//----- nvinfo : EIATTR_KPARAM_INFO
	.align		4
.L_164:
        /*0008*/ 	.byte	0x04, 0x17
        /*000a*/ 	.short	(.L_166 - .L_165)
.L_165:
        /*000c*/ 	.word	0x00000000
        /*0010*/ 	.short	0x0006
        /*0012*/ 	.short	0x0020
        /*0014*/ 	.byte	0x00, 0xf0, 0x11, 0x00


	//----- nvinfo : EIATTR_KPARAM_INFO
	.align		4
.L_166:
        /*0018*/ 	.byte	0x04, 0x17
        /*001a*/ 	.short	(.L_168 - .L_167)
.L_167:
        /*001c*/ 	.word	0x00000000
        /*0020*/ 	.short	0x0005
        /*0022*/ 	.short	0x001c
        /*0024*/ 	.byte	0x00, 0xf0, 0x11, 0x00


	//----- nvinfo : EIATTR_KPARAM_INFO
	.align		4
.L_168:
        /*0028*/ 	.byte	0x04, 0x17
        /*002a*/ 	.short	(.L_170 - .L_169)
.L_169:
        /*002c*/ 	.word	0x00000000
        /*0030*/ 	.short	0x0004
        /*0032*/ 	.short	0x0018
        /*0034*/ 	.byte	0x00, 0xf0, 0x11, 0x00


	//----- nvinfo : EIATTR_KPARAM_INFO
	.align		4
.L_170:
        /*0038*/ 	.byte	0x04, 0x17
        /*003a*/ 	.short	(.L_172 - .L_171)
.L_171:
        /*003c*/ 	.word	0x00000000
        /*0040*/ 	.short	0x0003
        /*0042*/ 	.short	0x0014
        /*0044*/ 	.byte	0x00, 0xf0, 0x11, 0x00


	//----- nvinfo : EIATTR_KPARAM_INFO
	.align		4
.L_172:
        /*0048*/ 	.byte	0x04, 0x17
        /*004a*/ 	.short	(.L_174 - .L_173)
.L_173:
        /*004c*/ 	.word	0x00000000
        /*0050*/ 	.short	0x0002
        /*0052*/ 	.short	0x0010
        /*0054*/ 	.byte	0x00, 0xf0, 0x11, 0x00


	//----- nvinfo : EIATTR_KPARAM_INFO
	.align		4
.L_174:
        /*0058*/ 	.byte	0x04, 0x17
        /*005a*/ 	.short	(.L_176 - .L_175)
.L_175:
        /*005c*/ 	.word	0x00000000
        /*0060*/ 	.short	0x0001
        /*0062*/ 	.short	0x0008
        /*0064*/ 	.byte	0x00, 0xf5, 0x21, 0x00


	//----- nvinfo : EIATTR_KPARAM_INFO
	.align		4
.L_176:
        /*0068*/ 	.byte	0x04, 0x17
        /*006a*/ 	.short	(.L_178 - .L_177)
.L_177:
        /*006c*/ 	.word	0x00000000
        /*0070*/ 	.short	0x0000
        /*0072*/ 	.short	0x0000
        /*0074*/ 	.byte	0x00, 0xf5, 0x21, 0x00


	//----- nvinfo : EIATTR_SPARSE_MMA_MASK
	.align		4
.L_178:
        /*0078*/ 	.byte	0x03, 0x50
        /*007a*/ 	.short	0x0000


	//----- nvinfo : EIATTR_MAXREG_COUNT
	.align		4
        /*007c*/ 	.byte	0x03, 0x1b
        /*007e*/ 	.short	0x00ff


	//----- nvinfo : EIATTR_MERCURY_ISA_VERSION
	.align		4
        /*0080*/ 	.byte	0x03, 0x5f
        /*0082*/ 	.short	0x0101


	//----- nvinfo : EIATTR_VRC_CTA_INIT_COUNT
	.align		4
        /*0084*/ 	.byte	0x02, 0x4a
	.zero		1
	.zero		1


	//----- nvinfo : EIATTR_EXIT_INSTR_OFFSETS
	.align		4
        /*0088*/ 	.byte	0x04, 0x1c
        /*008a*/ 	.short	(.L_180 - .L_179)


	//   ....[0]....
.L_179:
        /*008c*/ 	.word	0x000000e0


	//   ....[1]....
        /*0090*/ 	.word	0x00001b00


	//----- nvinfo : EIATTR_CRS_STACK_SIZE
	.align		4
.L_180:
        /*0094*/ 	.byte	0x04, 0x1e
        /*0096*/ 	.short	(.L_182 - .L_181)
.L_181:
        /*0098*/ 	.word	0x00000000


	//----- nvinfo : EIATTR_CBANK_PARAM_SIZE
	.align		4
.L_182:
        /*009c*/ 	.byte	0x03, 0x19
        /*009e*/ 	.short	0x0024


	//----- nvinfo : EIATTR_PARAM_CBANK
	.align		4
        /*00a0*/ 	.byte	0x04, 0x0a
        /*00a2*/ 	.short	(.L_184 - .L_183)
	.align		4
.L_183:
        /*00a4*/ 	.word	index@(.nv.constant0._Z14rope_1d_kernelIfEvPT_S1_iiiif)
        /*00a8*/ 	.short	0x0380
        /*00aa*/ 	.short	0x0024


	//----- nvinfo : EIATTR_SW_WAR
	.align		4
.L_184:
        /*00ac*/ 	.byte	0x04, 0x36
        /*00ae*/ 	.short	(.L_186 - .L_185)
.L_185:
        /*00b0*/ 	.word	0x00000008
.L_186:


//--------------------- .nv.info._Z14rope_1d_kernelI13__nv_bfloat16EvPT_S2_iiiif --------------------------
	.section	.nv.info._Z14rope_1d_kernelI13__nv_bfloat16EvPT_S2_iiiif,"",@"SHT_CUDA_INFO"
	.sectionflags	@""
	.align	4


	//----- nvinfo : EIATTR_CUDA_API_VERSION
	.align		4
        /*0000*/ 	.byte	0x04, 0x37
        /*0002*/ 	.short	(.L_188 - .L_187)
.L_187:
        /*0004*/ 	.word	0x00000082


	//----- nvinfo : EIATTR_KPARAM_INFO
	.align		4
.L_188:
        /*0008*/ 	.byte	0x04, 0x17
        /*000a*/ 	.short	(.L_190 - .L_189)
.L_189:
        /*000c*/ 	.word	0x00000000
        /*0010*/ 	.short	0x0006
        /*0012*/ 	.short	0x0020
        /*0014*/ 	.byte	0x00, 0xf0, 0x11, 0x00


	//----- nvinfo : EIATTR_KPARAM_INFO
	.align		4
.L_190:
        /*0018*/ 	.byte	0x04, 0x17
        /*001a*/ 	.short	(.L_192 - .L_191)
.L_191:
        /*001c*/ 	.word	0x00000000
        /*0020*/ 	.short	0x0005
        /*0022*/ 	.short	0x001c
        /*0024*/ 	.byte	0x00, 0xf0, 0x11, 0x00


	//----- nvinfo : EIATTR_KPARAM_INFO
	.align		4
.L_192:
        /*0028*/ 	.byte	0x04, 0x17
        /*002a*/ 	.short	(.L_194 - .L_193)
.L_193:
        /*002c*/ 	.word	0x00000000
        /*0030*/ 	.short	0x0004
        /*0032*/ 	.short	0x0018
        /*0034*/ 	.byte	0x00, 0xf0, 0x11, 0x00


	//----- nvinfo : EIATTR_KPARAM_INFO
	.align		4
.L_194:
        /*0038*/ 	.byte	0x04, 0x17
        /*003a*/ 	.short	(.L_196 - .L_195)
.L_195:
        /*003c*/ 	.word	0x00000000
        /*0040*/ 	.short	0x0003
        /*0042*/ 	.short	0x0014
        /*0044*/ 	.byte	0x00, 0xf0, 0x11, 0x00


	//----- nvinfo : EIATTR_KPARAM_INFO
	.align		4
.L_196:
        /*0048*/ 	.byte	0x04, 0x17
        /*004a*/ 	.short	(.L_198 - .L_197)
.L_197:
        /*004c*/ 	.word	0x00000000
        /*0050*/ 	.short	0x0002
        /*0052*/ 	.short	0x0010
        /*0054*/ 	.byte	0x00, 0xf0, 0x11, 0x00


	//----- nvinfo : EIATTR_KPARAM_INFO
	.align		4
.L_198:
        /*0058*/ 	.byte	0x04, 0x17
        /*005a*/ 	.short	(.L_200 - .L_199)
.L_199:
        /*005c*/ 	.word	0x00000000
        /*0060*/ 	.short	0x0001
        /*0062*/ 	.short	0x0008
        /*0064*/ 	.byte	0x00, 0xf5, 0x21, 0x00


	//----- nvinfo : EIATTR_KPARAM_INFO
	.align		4
.L_200:
        /*0068*/ 	.byte	0x04, 0x17
        /*006a*/ 	.short	(.L_202 - .L_201)
.L_201:
        /*006c*/ 	.word	0x00000000
        /*0070*/ 	.short	0x0000
        /*0072*/ 	.short	0x0000
        /*0074*/ 	.byte	0x00, 0xf5, 0x21, 0x00


	//----- nvinfo : EIATTR_SPARSE_MMA_MASK
	.align		4
.L_202:
        /*0078*/ 	.byte	0x03, 0x50
        /*007a*/ 	.short	0x0000


	//----- nvinfo : EIATTR_MAXREG_COUNT
	.align		4
        /*007c*/ 	.byte	0x03, 0x1b
        /*007e*/ 	.short	0x00ff


	//----- nvinfo : EIATTR_MERCURY_ISA_VERSION
	.align		4
        /*0080*/ 	.byte	0x03, 0x5f
        /*0082*/ 	.short	0x0101


	//----- nvinfo : EIATTR_VRC_CTA_INIT_COUNT
	.align		4
        /*0084*/ 	.byte	0x02, 0x4a
	.zero		1
	.zero		1


	//----- nvinfo : EIATTR_EXIT_INSTR_OFFSETS
	.align		4
        /*0088*/ 	.byte	0x04, 0x1c
        /*008a*/ 	.short	(.L_204 - .L_203)


	//   ....[0]....
.L_203:
        /*008c*/ 	.word	0x000000e0


	//   ....[1]....
        /*0090*/ 	.word	0x00001b90


	//----- nvinfo : EIATTR_CRS_STACK_SIZE
	.align		4
.L_204:
        /*0094*/ 	.byte	0x04, 0x1e
        /*0096*/ 	.short	(.L_206 - .L_205)
.L_205:
        /*0098*/ 	.word	0x00000000


	//----- nvinfo : EIATTR_CBANK_PARAM_SIZE
	.align		4
.L_206:
        /*009c*/ 	.byte	0x03, 0x19
        /*009e*/ 	.short	0x0024


	//----- nvinfo : EIATTR_PARAM_CBANK
	.align		4
        /*00a0*/ 	.byte	0x04, 0x0a
        /*00a2*/ 	.short	(.L_208 - .L_207)
	.align		4
.L_207:
        /*00a4*/ 	.word	index@(.nv.constant0._Z14rope_1d_kernelI13__nv_bfloat16EvPT_S2_iiiif)
        /*00a8*/ 	.short	0x0380
        /*00aa*/ 	.short	0x0024


	//----- nvinfo : EIATTR_SW_WAR
	.align		4
.L_208:
        /*00ac*/ 	.byte	0x04, 0x36
        /*00ae*/ 	.short	(.L_210 - .L_209)
.L_209:
        /*00b0*/ 	.word	0x00000008
.L_210:


//--------------------- .nv.info._Z14rope_1d_kernelI6__halfEvPT_S2_iiiif --------------------------
	.section	.nv.info._Z14rope_1d_kernelI6__halfEvPT_S2_iiiif,"",@"SHT_CUDA_INFO"
	.sectionflags	@""
	.align	4


	//----- nvinfo : EIATTR_CUDA_API_VERSION
	.align		4
        /*0000*/ 	.byte	0x04, 0x37
        /*0002*/ 	.short	(.L_212 - .L_211)
.L_211:
        /*0004*/ 	.word	0x00000082


	//----- nvinfo : EIATTR_KPARAM_INFO
	.align		4
.L_212:
        /*0008*/ 	.byte	0x04, 0x17
        /*000a*/ 	.short	(.L_214 - .L_213)
.L_213:
        /*000c*/ 	.word	0x00000000
        /*0010*/ 	.short	0x0006
        /*0012*/ 	.short	0x0020
        /*0014*/ 	.byte	0x00, 0xf0, 0x11, 0x00


	//----- nvinfo : EIATTR_KPARAM_INFO
	.align		4
.L_214:
        /*0018*/ 	.byte	0x04, 0x17
        /*001a*/ 	.short	(.L_216 - .L_215)
.L_215:
        /*001c*/ 	.word	0x00000000
        /*0020*/ 	.short	0x0005
        /*0022*/ 	.short	0x001c
        /*0024*/ 	.byte	0x00, 0xf0, 0x11, 0x00


	//----- nvinfo : EIATTR_KPARAM_INFO
	.align		4
.L_216:
        /*0028*/ 	.byte	0x04, 0x17
        /*002a*/ 	.short	(.L_218 - .L_217)
.L_217:
        /*002c*/ 	.word	0x00000000
        /*0030*/ 	.short	0x0004
        /*0032*/ 	.short	0x0018
        /*0034*/ 	.byte	0x00, 0xf0, 0x11, 0x00


	//----- nvinfo : EIATTR_KPARAM_INFO
	.align		4
.L_218:
        /*0038*/ 	.byte	0x04, 0x17
        /*003a*/ 	.short	(.L_220 - .L_219)
.L_219:
        /*003c*/ 	.word	0x00000000
        /*0040*/ 	.short	0x0003
        /*0042*/ 	.short	0x0014
        /*0044*/ 	.byte	0x00, 0xf0, 0x11, 0x00


	//----- nvinfo : EIATTR_KPARAM_INFO
	.align		4
.L_220:
        /*0048*/ 	.byte	0x04, 0x17
        /*004a*/ 	.short	(.L_222 - .L_221)
.L_221:
        /*004c*/ 	.word	0x00000000
        /*0050*/ 	.short	0x0002
        /*0052*/ 	.short	0x0010
        /*0054*/ 	.byte	0x00, 0xf0, 0x11, 0x00


	//----- nvinfo : EIATTR_KPARAM_INFO
	.align		4
.L_222:
        /*0058*/ 	.byte	0x04, 0x17
        /*005a*/ 	.short	(.L_224 - .L_223)
.L_223:
        /*005c*/ 	.word	0x00000000
        /*0060*/ 	.short	0x0001
        /*0062*/ 	.short	0x0008
        /*0064*/ 	.byte	0x00, 0xf5, 0x21, 0x00


	//----- nvinfo : EIATTR_KPARAM_INFO
	.align		4
.L_224:
        /*0068*/ 	.byte	0x04, 0x17
        /*006a*/ 	.short	(.L_226 - .L_225)
.L_225:
        /*006c*/ 	.word	0x00000000
        /*0070*/ 	.short	0x0000
        /*0072*/ 	.short	0x0000
        /*0074*/ 	.byte	0x00, 0xf5, 0x21, 0x00


	//----- nvinfo : EIATTR_SPARSE_MMA_MASK
	.align		4
.L_226:
        /*0078*/ 	.byte	0x03, 0x50
        /*007a*/ 	.short	0x0000


	//----- nvinfo : EIATTR_MAXREG_COUNT
	.align		4
        /*007c*/ 	.byte	0x03, 0x1b
        /*007e*/ 	.short	0x00ff


	//----- nvinfo : EIATTR_MERCURY_ISA_VERSION
	.align		4
        /*0080*/ 	.byte	0x03, 0x5f
        /*0082*/ 	.short	0x0101


	//----- nvinfo : EIATTR_VRC_CTA_INIT_COUNT
	.align		4
        /*0084*/ 	.byte	0x02, 0x4a
	.zero		1
	.zero		1


	//----- nvinfo : EIATTR_EXIT_INSTR_OFFSETS
	.align		4
        /*0088*/ 	.byte	0x04, 0x1c
        /*008a*/ 	.short	(.L_228 - .L_227)


	//   ....[0]....
.L_227:
        /*008c*/ 	.word	0x000000e0


	//   ....[1]....
        /*0090*/ 	.word	0x00001b90


	//----- nvinfo : EIATTR_CRS_STACK_SIZE
	.align		4
.L_228:
        /*0094*/ 	.byte	0x04, 0x1e
        /*0096*/ 	.short	(.L_230 - .L_229)
.L_229:
        /*0098*/ 	.word	0x00000000


	//----- nvinfo : EIATTR_CBANK_PARAM_SIZE
	.align		4
.L_230:
        /*009c*/ 	.byte	0x03, 0x19
        /*009e*/ 	.short	0x0024


	//----- nvinfo : EIATTR_PARAM_CBANK
	.align		4
        /*00a0*/ 	.byte	0x04, 0x0a
        /*00a2*/ 	.short	(.L_232 - .L_231)
	.align		4
.L_231:
        /*00a4*/ 	.word	index@(.nv.constant0._Z14rope_1d_kernelI6__halfEvPT_S2_iiiif)
        /*00a8*/ 	.short	0x0380
        /*00aa*/ 	.short	0x0024


	//----- nvinfo : EIATTR_SW_WAR
	.align		4
.L_232:
        /*00ac*/ 	.byte	0x04, 0x36
        /*00ae*/ 	.short	(.L_234 - .L_233)
.L_233:
        /*00b0*/ 	.word	0x00000008
.L_234:


//--------------------- .nv.callgraph             --------------------------
	.section	.nv.callgraph,"",@"SHT_CUDA_CALLGRAPH"
	.align	4
	.sectionentsize	8
	.align		4
        /*0000*/ 	.word	0x00000000
	.align		4
        /*0004*/ 	.word	0xffffffff
	.align		4
        /*0008*/ 	.word	0x00000000
	.align		4
        /*000c*/ 	.word	0xfffffffe
	.align		4
        /*0010*/ 	.word	0x00000000
	.align		4
        /*0014*/ 	.word	0xfffffffd
	.align		4
        /*0018*/ 	.word	0x00000000
	.align		4
        /*001c*/ 	.word	0xfffffffc


//--------------------- .nv.constant4             --------------------------
	.section	.nv.constant4,"a",@progbits
	.align	8
	.align		8
.nv.constant4:
        /*0000*/ 	.dword	__cudart_i2opi_f


//--------------------- .text._Z14rope_3d_kernelIfEvPT_S1_iiiiiiiiifff --------------------------
	.section	.text._Z14rope_3d_kernelIfEvPT_S1_iiiiiiiiifff,"ax",@progbits
	.align	128
        .global         _Z14rope_3d_kernelIfEvPT_S1_iiiiiiiiifff
        .type           _Z14rope_3d_kernelIfEvPT_S1_iiiiiiiiifff,@function
        .size           _Z14rope_3d_kernelIfEvPT_S1_iiiiiiiiifff,(.L_x_180 - _Z14rope_3d_kernelIfEvPT_S1_iiiiiiiiifff)
        .other          _Z14rope_3d_kernelIfEvPT_S1_iiiiiiiiifff,@"STO_CUDA_ENTRY STV_DEFAULT"
_Z14rope_3d_kernelIfEvPT_S1_iiiiiiiiifff:
.text._Z14rope_3d_kernelIfEvPT_S1_iiiiiiiiifff:
[----:B------:R-:W0:Y:S08]  /*0000*/  LDC R1, c[0x0][0x37c] ;  /* 0x0000df00ff017b82 */ /* 0x000e300000000800 */
[----:B------:R-:W1:Y:S01]  /*0010*/  LDC.64 R2, c[0x0][0x390] ;  /* 0x0000e400ff027b82 */ /* 0x000e620000000a00 */
[----:B------:R-:W2:Y:S01]  /*0020*/  S2R R7, SR_TID.X ;  /* 0x0000000000077919 */ /* 0x000ea20000002100 */
[----:B0-----:R-:W-:-:S06]  /*0030*/  VIADD R1, R1, 0xffffffe0 ;  /* 0xffffffe001017836 */ /* 0x001fcc0000000000 */
[----:B------:R-:W1:Y:S08]  /*0040*/  LDC.64 R8, c[0x0][0x398] ;  /* 0x0000e600ff087b82 */ /* 0x000e700000000a00 */
[----:B------:R-:W0:Y:S08]  /*0050*/  LDC.64 R12, c[0x0][0x3a0] ;  /* 0x0000e800ff0c7b82 */ /* 0x000e300000000a00 */
[----:B------:R-:W2:Y:S08]  /*0060*/  S2UR UR4, SR_CTAID.X ;  /* 0x00000000000479c3 */ /* 0x000eb00000002500 */
[----:B------:R-:W2:Y:S01]  /*0070*/  LDC R4, c[0x0][0x360] ;  /* 0x0000d800ff047b82 */ /* 0x000ea20000000800 */
[----:B-1----:R-:W-:-:S04]  /*0080*/  IMAD R0, R8, R3, RZ ;  /* 0x0000000308007224 */ /* 0x002fc800078e02ff */
[----:B------:R-:W-:Y:S01]  /*0090*/  IMAD R5, R0, R9, RZ ;  /* 0x0000000900057224 */ /* 0x000fe200078e02ff */
[----:B0-----:R-:W-:-:S03]  /*00a0*/  LEA.HI R13, R13, R13, RZ, 0x1 ;  /* 0x0000000d0d0d7211 */ /* 0x001fc600078f08ff */
[----:B------:R-:W-:Y:S01]  /*00b0*/  IMAD R3, R5, R2, RZ ;  /* 0x0000000205037224 */ /* 0x000fe200078e02ff */
[----:B------:R-:W-:-:S03]  /*00c0*/  SHF.R.S32.HI R13, RZ, 0x1, R13 ;  /* 0x00000001ff0d7819 */ /* 0x000fc6000001140d */
[----:B------:R-:W-:-:S04]  /*00d0*/  IMAD R2, R3, R12, RZ ;  /* 0x0000000c03027224 */ /* 0x000fc800078e02ff */
[----:B------:R-:W-:Y:S02]  /*00e0*/  IMAD R3, R2, R13, RZ ;  /* 0x0000000d02037224 */ /* 0x000fe400078e02ff */
[----:B--2---:R-:W-:-:S05]  /*00f0*/  IMAD R0, R4, UR4, R7 ;  /* 0x0000000404007c24 */ /* 0x004fca000f8e0207 */
[----:B------:R-:W-:-:S13]  /*0100*/  ISETP.GE.AND P0, PT, R0, R3, PT ;  /* 0x000000030000720c */ /* 0x000fda0003f06270 */
[----:B------:R-:W-:Y:S05]  /*0110*/  @P0 EXIT ;  /* 0x000000000000094d */ /* 0x000fea0003800000 */
[----:B------:R-:W-:Y:S01]  /*0120*/  IMAD R2, R13, R12, RZ ;  /* 0x0000000c0d027224 */ /* 0x000fe200078e02ff */
[----:B------:R-:W-:Y:S01]  /*0130*/  IABS R6, R5 ;  /* 0x0000000500067213 */ /* 0x000fe20000000000 */
[----:B------:R-:W-:Y:S01]  /*0140*/  IMAD R9, R8, R9, RZ ;  /* 0x0000000908097224 */ /* 0x000fe200078e02ff */
[----:B------:R-:W-:Y:S01]  /*0150*/  IABS R12, R0 ;  /* 0x00000000000c7213 */ /* 0x000fe20000000000 */
[----:B------:R-:W-:Y:S01]  /*0160*/  BSSY.RECONVERGENT B0, `(.L_x_0) ;  /* 0x0000224000007945 */ /* 0x000fe20003800200 */
[----:B------:R-:W-:Y:S01]  /*0170*/  IABS R7, R2 ;  /* 0x0000000200077213 */ /* 0x000fe20000000000 */
[----:B------:R-:W0:Y:S01]  /*0180*/  I2F.RP R15, R6 ;  /* 0x00000006000f7306 */ /* 0x000e220000209400 */
[----:B------:R-:W-:Y:S02]  /*0190*/  IABS R8, R9 ;  /* 0x0000000900087213 */ /* 0x000fe40000000000 */
[----:B------:R-:W-:-:S05]  /*01a0*/  IABS R20, R5 ;  /* 0x0000000500147213 */ /* 0x000fca0000000000 */
[----:B------:R-:W1:Y:S08]  /*01b0*/  I2F.RP R3, R7 ;  /* 0x0000000700037306 */ /* 0x000e700000209400 */
[----:B0-----:R-:W-:Y:S08]  /*01c0*/  MUFU.RCP R15, R15 ;  /* 0x0000000f000f7308 */ /* 0x001ff00000001000 */
[----:B-1----:R-:W0:Y:S02]  /*01d0*/  MUFU.RCP R3, R3 ;  /* 0x0000000300037308 */ /* 0x002e240000001000 */
[----:B0-----:R-:W-:-:S06]  /*01e0*/  VIADD R10, R3, 0xffffffe ;  /* 0x0ffffffe030a7836 */ /* 0x001fcc0000000000 */
[----:B------:R0:W1:Y:S02]  /*01f0*/  F2I.FTZ.U32.TRUNC.NTZ R11, R10 ;  /* 0x0000000a000b7305 */ /* 0x000064000021f000 */
[----:B0-----:R-:W-:Y:S01]  /*0200*/  IMAD.MOV.U32 R10, RZ, RZ, RZ ;  /* 0x000000ffff0a7224 */ /* 0x001fe200078e00ff */
[----:B-1----:R-:W-:-:S05]  /*0210*/  IADD3 R4, PT, PT, RZ, -R11, RZ ;  /* 0x8000000bff047210 */ /* 0x002fca0007ffe0ff */
[----:B------:R-:W-:Y:S01]  /*0220*/  IMAD R17, R4, R7, RZ ;  /* 0x0000000704117224 */ /* 0x000fe200078e02ff */
[----:B------:R-:W-:-:S03]  /*0230*/  IABS R4, R2 ;  /* 0x0000000200047213 */ /* 0x000fc60000000000 */
[----:B------:R-:W-:-:S04]  /*0240*/  IMAD.HI.U32 R11, R11, R17, R10 ;  /* 0x000000110b0b7227 */ /* 0x000fc800078e000a */
[----:B------:R-:W-:Y:S01]  /*0250*/  IMAD.MOV R3, RZ, RZ, -R4 ;  /* 0x000000ffff037224 */ /* 0x000fe200078e0a04 */
[----:B------:R-:W-:Y:S01]  /*0260*/  IABS R4, R13 ;  /* 0x0000000d00047213 */ /* 0x000fe20000000000 */
[----:B------:R-:W-:Y:S02]  /*0270*/  IMAD.HI.U32 R16, R11, R12, RZ ;  /* 0x0000000c0b107227 */ /* 0x000fe400078e00ff */
[----:B------:R-:W-:Y:S02]  /*0280*/  I2F.RP R11, R8 ;  /* 0x00000008000b7306 */ /* 0x000fe40000209400 */
[----:B------:R-:W-:Y:S01]  /*0290*/  IMAD R14, R16, R3, R12 ;  /* 0x00000003100e7224 */ /* 0x000fe200078e020c */
[----:B------:R-:W-:Y:S01]  /*02a0*/  IADD3 R3, PT, PT, R15, 0xffffffe, RZ ;  /* 0x0ffffffe0f037810 */ /* 0x000fe20007ffe0ff */
[----:B------:R-:W-:-:S03]  /*02b0*/  IMAD R15, R5, R2, RZ ;  /* 0x00000002050f7224 */ /* 0x000fc600078e02ff */
[----:B------:R-:W-:Y:S01]  /*02c0*/  ISETP.GT.U32.AND P1, PT, R7, R14, PT ;  /* 0x0000000e0700720c */ /* 0x000fe20003f24070 */
[----:B------:R-:W0:Y:S08]  /*02d0*/  I2F.RP R10, R4 ;  /* 0x00000004000a7306 */ /* 0x000e300000209400 */
[----:B------:R-:W1:Y:S04]  /*02e0*/  F2I.FTZ.U32.TRUNC.NTZ R3, R3 ;  /* 0x0000000300037305 */ /* 0x000e68000021f000 */
[----:B------:R-:W-:-:S02]  /*02f0*/  @!P1 IMAD.IADD R14, R14, 0x1, -R7 ;  /* 0x000000010e0e9824 */ /* 0x000fc400078e0a07 */
[----:B------:R-:W-:Y:S01]  /*0300*/  @!P1 VIADD R16, R16, 0x1 ;  /* 0x0000000110109836 */ /* 0x000fe20000000000 */
[----:B------:R-:W-:Y:S01]  /*0310*/  ISETP.NE.AND P1, PT, R2, RZ, PT ;  /* 0x000000ff0200720c */ /* 0x000fe20003f25270 */
[----:B0-----:R-:W0:Y:S01]  /*0320*/  MUFU.RCP R10, R10 ;  /* 0x0000000a000a7308 */ /* 0x001e220000001000 */
[----:B------:R-:W-:Y:S02]  /*0330*/  ISETP.GE.U32.AND P0, PT, R14, R7, PT ;  /* 0x000000070e00720c */ /* 0x000fe40003f06070 */
[----:B------:R-:W-:Y:S02]  /*0340*/  LOP3.LUT R7, R0, R2, RZ, 0x3c, !PT ;  /* 0x0000000200077212 */ /* 0x000fe400078e3cff */
[----:B------:R-:W-:Y:S02]  /*0350*/  IABS R14, R15 ;  /* 0x0000000f000e7213 */ /* 0x000fe40000000000 */
[----:B------:R-:W-:Y:S01]  /*0360*/  ISETP.GE.AND P2, PT, R7, RZ, PT ;  /* 0x000000ff0700720c */ /* 0x000fe20003f46270 */
[----:B-1----:R-:W-:Y:S01]  /*0370*/  IMAD.MOV R17, RZ, RZ, -R3 ;  /* 0x000000ffff117224 */ /* 0x002fe200078e0a03 */
[----:B------:R-:W1:Y:S03]  /*0380*/  I2F.RP R18, R14 ;  /* 0x0000000e00127306 */ /* 0x000e660000209400 */
[----:B------:R-:W-:-:S02]  /*0390*/  IMAD R17, R17, R6, RZ ;  /* 0x0000000611117224 */ /* 0x000fc400078e02ff */
[----:B------:R-:W-:Y:S01]  /*03a0*/  @P0 IADD3 R16, PT, PT, R16, 0x1, RZ ;  /* 0x0000000110100810 */ /* 0x000fe20007ffe0ff */
[----:B0-----:R-:W-:Y:S02]  /*03b0*/  VIADD R10, R10, 0xffffffe ;  /* 0x0ffffffe0a0a7836 */ /* 0x001fe40000000000 */
[----:B------:R-:W-:Y:S03]  /*03c0*/  MUFU.RCP R7, R11 ;  /* 0x0000000b00077308 */ /* 0x000fe60000001000 */
[----:B------:R-:W-:Y:S01]  /*03d0*/  @!P2 IMAD.MOV R16, RZ, RZ, -R16 ;  /* 0x000000ffff10a224 */ /* 0x000fe200078e0a10 */
[----:B------:R-:W-:Y:S01]  /*03e0*/  @!P1 LOP3.LUT R16, RZ, R2, RZ, 0x33, !PT ;  /* 0x00000002ff109212 */ /* 0x000fe200078e33ff */
[----:B------:R-:W-:-:S03]  /*03f0*/  HFMA2 R2, -RZ, RZ, 0, 0 ;  /* 0x00000000ff027431 */ /* 0x000fc600000001ff */
[----:B------:R-:W-:Y:S01]  /*0400*/  IABS R19, R16 ;  /* 0x0000001000137213 */ /* 0x000fe20000000000 */
[----:B------:R-:W0:Y:S01]  /*0410*/  F2I.FTZ.U32.TRUNC.NTZ R11, R10 ;  /* 0x0000000a000b7305 */ /* 0x000e22000021f000 */
[----:B------:R-:W-:Y:S02]  /*0420*/  ISETP.GE.AND P2, PT, R16, RZ, PT ;  /* 0x000000ff1000720c */ /* 0x000fe40003f46270 */
[----:B------:R-:W-:Y:S01]  /*0430*/  IABS R16, R15 ;  /* 0x0000000f00107213 */ /* 0x000fe20000000000 */
[----:B------:R-:W-:Y:S01]  /*0440*/  IMAD.HI.U32 R2, R3, R17, R2 ;  /* 0x0000001103027227 */ /* 0x000fe200078e0002 */
[----:B------:R-:W-:-:S03]  /*0450*/  MOV R17, R19 ;  /* 0x0000001300117202 */ /* 0x000fc60000000f00 */
[----:B-1----:R-:W1:Y:S01]  /*0460*/  MUFU.RCP R18, R18 ;  /* 0x0000001200127308 */ /* 0x002e620000001000 */
[----:B------:R-:W-:Y:S02]  /*0470*/  IMAD.MOV R3, RZ, RZ, -R20 ;  /* 0x000000ffff037224 */ /* 0x000fe400078e0a14 */
[----:B------:R-:W-:-:S04]  /*0480*/  IMAD.HI.U32 R2, R2, R17, RZ ;  /* 0x0000001102027227 */ /* 0x000fc800078e00ff */
[----:B------:R-:W-:Y:S02]  /*0490*/  IMAD R17, R2, R3, R17 ;  /* 0x0000000302117224 */ /* 0x000fe400078e0211 */
[--C-:B0-----:R-:W-:Y:S02]  /*04a0*/  IMAD.MOV R19, RZ, RZ, -R11.reuse ;  /* 0x000000ffff137224 */ /* 0x101fe400078e0a0b */
[----:B------:R-:W-:Y:S01]  /*04b0*/  IMAD.MOV.U32 R10, RZ, RZ, RZ ;  /* 0x000000ffff0a7224 */ /* 0x000fe200078e00ff */
[----:B------:R-:W-:Y:S01]  /*04c0*/  ISETP.GT.U32.AND P0, PT, R6, R17, PT ;  /* 0x000000110600720c */ /* 0x000fe20003f04070 */
[----:B------:R-:W-:Y:S02]  /*04d0*/  IMAD R19, R19, R4, RZ ;  /* 0x0000000413137224 */ /* 0x000fe400078e02ff */
[----:B------:R-:W-:Y:S02]  /*04e0*/  VIADD R2, R7, 0xffffffe ;  /* 0x0ffffffe07027836 */ /* 0x000fe40000000000 */
[----:B-1----:R-:W-:Y:S01]  /*04f0*/  VIADD R7, R18, 0xffffffe ;  /* 0x0ffffffe12077836 */ /* 0x002fe20000000000 */
[----:B------:R-:W-:Y:S01]  /*0500*/  IABS R18, R13 ;  /* 0x0000000d00127213 */ /* 0x000fe20000000000 */
[----:B------:R-:W-:Y:S01]  /*0510*/  IMAD.HI.U32 R11, R11, R19, R10 ;  /* 0x000000130b0b7227 */ /* 0x000fe200078e000a */
[----:B------:R0:W1:Y:S02]  /*0520*/  F2I.FTZ.U32.TRUNC.NTZ R3, R2 ;  /* 0x0000000200037305 */ /* 0x000064000021f000 */
[----:B------:R-:W-:-:S02]  /*0530*/  IADD3 R19, PT, PT, RZ, -R18, RZ ;  /* 0x80000012ff137210 */ /* 0x000fc40007ffe0ff */
[----:B------:R-:W-:Y:S01]  /*0540*/  IABS R18, R9 ;  /* 0x0000000900127213 */ /* 0x000fe20000000000 */
[----:B------:R-:W-:Y:S01]  /*0550*/  IMAD.HI.U32 R11, R11, R12, RZ ;  /* 0x0000000c0b0b7227 */ /* 0x000fe200078e00ff */
[----:B------:R-:W-:Y:S02]  /*0560*/  @!P0 IADD3 R17, PT, PT, R17, -R6, RZ ;  /* 0x8000000611118210 */ /* 0x000fe40007ffe0ff */
[----:B------:R-:W2:Y:S01]  /*0570*/  F2I.FTZ.U32.TRUNC.NTZ R7, R7 ;  /* 0x0000000700077305 */ /* 0x000ea2000021f000 */
[----:B------:R-:W-:Y:S01]  /*0580*/  IMAD R19, R11, R19, R12 ;  /* 0x000000130b137224 */ /* 0x000fe200078e020c */
[----:B------:R-:W-:Y:S01]  /*0590*/  ISETP.GT.U32.AND P0, PT, R6, R17, PT ;  /* 0x000000110600720c */ /* 0x000fe20003f04070 */
[----:B0-----:R-:W-:Y:S01]  /*05a0*/  IMAD.MOV.U32 R2, RZ, RZ, RZ ;  /* 0x000000ffff027224 */ /* 0x001fe200078e00ff */
[----:B------:R-:W-:Y:S02]  /*05b0*/  IADD3 R18, PT, PT, RZ, -R18, RZ ;  /* 0x80000012ff127210 */ /* 0x000fe40007ffe0ff */
[----:B------:R-:W-:Y:S01]  /*05c0*/  ISETP.GT.U32.AND P1, PT, R4, R19, PT ;  /* 0x000000130400720c */ /* 0x000fe20003f24070 */
[----:B-1----:R-:W-:-:S08]  /*05d0*/  IMAD.MOV R23, RZ, RZ, -R3 ;  /* 0x000000ffff177224 */ /* 0x002fd000078e0a03 */
[----:B------:R-:W-:Y:S01]  /*05e0*/  @!P0 IMAD.IADD R17, R17, 0x1, -R6 ;  /* 0x0000000111118824 */ /* 0x000fe200078e0a06 */
[----:B------:R-:W-:Y:S01]  /*05f0*/  ISETP.NE.AND P0, PT, R5, RZ, PT ;  /* 0x000000ff0500720c */ /* 0x000fe20003f05270 */
[----:B------:R-:W-:Y:S01]  /*0600*/  IMAD.MOV.U32 R6, RZ, RZ, RZ ;  /* 0x000000ffff067224 */ /* 0x000fe200078e00ff */
[----:B--2---:R-:W-:Y:S01]  /*0610*/  IADD3 R21, PT, PT, RZ, -R7, RZ ;  /* 0x80000007ff157210 */ /* 0x004fe20007ffe0ff */
[----:B------:R-:W-:Y:S01]  /*0620*/  IMAD.MOV.U32 R10, RZ, RZ, R17 ;  /* 0x000000ffff0a7224 */ /* 0x000fe200078e0011 */
[----:B------:R-:W-:Y:S01]  /*0630*/  @!P1 IADD3 R11, PT, PT, R11, 0x1, RZ ;  /* 0x000000010b0b9810 */ /* 0x000fe20007ffe0ff */
[----:B------:R-:W-:Y:S02]  /*0640*/  IMAD R17, R23, R8, RZ ;  /* 0x0000000817117224 */ /* 0x000fe400078e02ff */
[----:B------:R-:W-:Y:S01]  /*0650*/  @!P1 IMAD.IADD R19, R19, 0x1, -R4 ;  /* 0x0000000113139824 */ /* 0x000fe200078e0a04 */
[----:B------:R-:W-:Y:S01]  /*0660*/  @!P2 IADD3 R10, PT, PT, -R10, RZ, RZ ;  /* 0x000000ff0a0aa210 */ /* 0x000fe20007ffe1ff */
[----:B------:R-:W-:Y:S01]  /*0670*/  IMAD.HI.U32 R2, R3, R17, R2 ;  /* 0x0000001103027227 */ /* 0x000fe200078e0002 */
[----:B------:R-:W-:-:S03]  /*0680*/  ISETP.NE.AND P1, PT, R13, RZ, PT ;  /* 0x000000ff0d00720c */ /* 0x000fc60003f25270 */
[----:B------:R-:W-:Y:S01]  /*0690*/  @!P0 LOP3.LUT R10, RZ, R5, RZ, 0x33, !PT ;  /* 0x00000005ff0a8212 */ /* 0x000fe200078e33ff */
[----:B------:R-:W-:Y:S01]  /*06a0*/  IMAD R3, R21, R14, RZ ;  /* 0x0000000e15037224 */ /* 0x000fe200078e02ff */
[----:B------:R-:W-:Y:S01]  /*06b0*/  ISETP.GE.U32.AND P0, PT, R19, R4, PT ;  /* 0x000000041300720c */ /* 0x000fe20003f06070 */
[----:B------:R-:W-:Y:S01]  /*06c0*/  IMAD.MOV.U32 R4, RZ, RZ, R18 ;  /* 0x000000ffff047224 */ /* 0x000fe200078e0012 */
[----:B------:R-:W-:Y:S01]  /*06d0*/  IABS R21, R10 ;  /* 0x0000000a00157213 */ /* 0x000fe20000000000 */
[----:B------:R-:W-:Y:S01]  /*06e0*/  IMAD.HI.U32 R7, R7, R3, R6 ;  /* 0x0000000307077227 */ /* 0x000fe200078e0006 */
[----:B------:R-:W-:Y:S02]  /*06f0*/  LOP3.LUT R6, R0, R13, RZ, 0x3c, !PT ;  /* 0x0000000d00067212 */ /* 0x000fe400078e3cff */
[----:B------:R-:W-:Y:S01]  /*0700*/  ISETP.GE.AND P5, PT, R10, RZ, PT ;  /* 0x000000ff0a00720c */ /* 0x000fe20003fa6270 */
[----:B------:R-:W-:Y:S01]  /*0710*/  IMAD.HI.U32 R2, R2, R21, RZ ;  /* 0x0000001502027227 */ /* 0x000fe200078e00ff */
[----:B------:R-:W-:-:S02]  /*0720*/  ISETP.GE.AND P2, PT, R6, RZ, PT ;  /* 0x000000ff0600720c */ /* 0x000fc40003f46270 */
[----:B------:R-:W0:Y:S01]  /*0730*/  LDC R6, c[0x0][0x3a8] ;  /* 0x0000ea00ff067b82 */ /* 0x000e220000000800 */
[----:B------:R-:W-:Y:S02]  /*0740*/  IMAD R2, R2, R4, R21 ;  /* 0x0000000402027224 */ /* 0x000fe400078e0215 */
[----:B------:R-:W-:Y:S02]  /*0750*/  IMAD.MOV R17, RZ, RZ, -R16 ;  /* 0x000000ffff117224 */ /* 0x000fe400078e0a10 */
[----:B------:R-:W-:Y:S01]  /*0760*/  IMAD.HI.U32 R3, R7, R12, RZ ;  /* 0x0000000c07037227 */ /* 0x000fe200078e00ff */
[----:B------:R-:W-:-:S03]  /*0770*/  ISETP.GT.U32.AND P4, PT, R8, R2, PT ;  /* 0x000000020800720c */ /* 0x000fc60003f84070 */
[----:B------:R-:W-:Y:S02]  /*0780*/  IMAD R17, R3, R17, R12 ;  /* 0x0000001103117224 */ /* 0x000fe400078e020c */
[----:B------:R-:W-:-:S03]  /*0790*/  @P0 VIADD R11, R11, 0x1 ;  /* 0x000000010b0b0836 */ /* 0x000fc60000000000 */
[----:B------:R-:W-:Y:S01]  /*07a0*/  ISETP.GT.U32.AND P3, PT, R14, R17, PT ;  /* 0x000000110e00720c */ /* 0x000fe20003f64070 */
[----:B------:R-:W-:Y:S01]  /*07b0*/  IMAD.MOV.U32 R7, RZ, RZ, R11 ;  /* 0x000000ffff077224 */ /* 0x000fe200078e000b */
[----:B------:R-:W-:-:S03]  /*07c0*/  LOP3.LUT R11, R0, R15, RZ, 0x3c, !PT ;  /* 0x0000000f000b7212 */ /* 0x000fc600078e3cff */
[----:B------:R-:W-:Y:S01]  /*07d0*/  @!P2 IMAD.MOV R7, RZ, RZ, -R7 ;  /* 0x000000ffff07a224 */ /* 0x000fe200078e0a07 */
[----:B------:R-:W-:Y:S01]  /*07e0*/  @!P1 LOP3.LUT R7, RZ, R13, RZ, 0x33, !PT ;  /* 0x0000000dff079212 */ /* 0x000fe200078e33ff */
[----:B------:R-:W-:Y:S01]  /*07f0*/  @!P4 IMAD.IADD R2, R2, 0x1, -R8 ;  /* 0x000000010202c824 */ /* 0x000fe200078e0a08 */
[----:B------:R-:W-:Y:S02]  /*0800*/  ISETP.GE.AND P0, PT, R11, RZ, PT ;  /* 0x000000ff0b00720c */ /* 0x000fe40003f06270 */
[----:B------:R-:W-:Y:S02]  /*0810*/  IADD3 R4, PT, PT, -R7, RZ, RZ ;  /* 0x000000ff07047210 */ /* 0x000fe40007ffe1ff */
[----:B------:R-:W-:Y:S01]  /*0820*/  ISETP.GT.U32.AND P1, PT, R8, R2, PT ;  /* 0x000000020800720c */ /* 0x000fe20003f24070 */
[----:B------:R-:W-:Y:S01]  /*0830*/  @!P3 VIADD R3, R3, 0x1 ;  /* 0x000000010303b836 */ /* 0x000fe20000000000 */
[----:B------:R-:W-:Y:S01]  /*0840*/  @!P3 IADD3 R17, PT, PT, R17, -R14, RZ ;  /* 0x8000000e1111b210 */ /* 0x000fe20007ffe0ff */
[----:B------:R-:W-:Y:S01]  /*0850*/  IMAD R0, R13, R4, R0 ;  /* 0x000000040d007224 */ /* 0x000fe200078e0200 */
[----:B------:R-:W-:-:S02]  /*0860*/  ISETP.NE.AND P3, PT, R9, RZ, PT ;  /* 0x000000ff0900720c */ /* 0x000fc40003f65270 */
[----:B------:R-:W-:Y:S01]  /*0870*/  ISETP.GE.U32.AND P2, PT, R17, R14, PT ;  /* 0x0000000e1100720c */ /* 0x000fe20003f46070 */
[----:B------:R-:W-:Y:S01]  /*0880*/  IMAD.SHL.U32 R11, R0, 0x2, RZ ;  /* 0x00000002000b7824 */ /* 0x000fe200078e00ff */
[----:B------:R-:W-:-:S05]  /*0890*/  ISETP.NE.AND P4, PT, R15, RZ, PT ;  /* 0x000000ff0f00720c */ /* 0x000fca0003f85270 */
[----:B------:R-:W-:Y:S02]  /*08a0*/  @!P1 IADD3 R2, PT, PT, R2, -R8, RZ ;  /* 0x8000000802029210 */ /* 0x000fe40007ffe0ff */
[----:B0-----:R-:W-:-:S03]  /*08b0*/  ISETP.GE.AND P1, PT, R11, R6, PT ;  /* 0x000000060b00720c */ /* 0x001fc60003f26270 */
[----:B------:R-:W-:Y:S01]  /*08c0*/  @!P5 IMAD.MOV R2, RZ, RZ, -R2 ;  /* 0x000000ffff02d224 */ /* 0x000fe200078e0a02 */
[----:B------:R-:W-:Y:S01]  /*08d0*/  @!P3 LOP3.LUT R2, RZ, R9, RZ, 0x33, !PT ;  /* 0x00000009ff02b212 */ /* 0x000fe200078e33ff */
[----:B------:R-:W-:-:S04]  /*08e0*/  @P2 VIADD R3, R3, 0x1 ;  /* 0x0000000103032836 */ /* 0x000fc80000000000 */
[----:B------:R-:W-:-:S05]  /*08f0*/  IMAD.MOV.U32 R12, RZ, RZ, R3 ;  /* 0x000000ffff0c7224 */ /* 0x000fca00078e0003 */
[----:B------:R-:W-:Y:S02]  /*0900*/  @!P0 IADD3 R12, PT, PT, -R12, RZ, RZ ;  /* 0x000000ff0c0c8210 */ /* 0x000fe40007ffe1ff */
[----:B------:R-:W-:Y:S01]  /*0910*/  @!P4 LOP3.LUT R12, RZ, R15, RZ, 0x33, !PT ;  /* 0x0000000fff0cc212 */ /* 0x000fe200078e33ff */
[----:B------:R-:W-:Y:S06]  /*0920*/  @P1 BRA `(.L_x_1) ;  /* 0x0000000800281947 */ /* 0x000fec0003800000 */
[----:B------:R-:W-:Y:S01]  /*0930*/  LEA.HI R2, R6, R6, RZ, 0x1 ;  /* 0x0000000606027211 */ /* 0x000fe200078f08ff */
[----:B------:R-:W-:Y:S01]  /*0940*/  BSSY.RECONVERGENT B1, `(.L_x_2) ;  /* 0x0000011000017945 */ /* 0x000fe20003800200 */
[----:B------:R-:W-:Y:S02]  /*0950*/  I2FP.F32.S32 R0, R0 ;  /* 0x0000000000007245 */ /* 0x000fe40000201400 */
[----:B------:R-:W-:-:S03]  /*0960*/  SHF.R.S32.HI R2, RZ, 0x1, R2 ;  /* 0x00000001ff027819 */ /* 0x000fc60000011402 */
[----:B------:R-:W-:Y:S01]  /*0970*/  FMUL R0, R0, -2 ;  /* 0xc000000000007820 */ /* 0x000fe20000400000 */
[----:B------:R-:W-:-:S04]  /*0980*/  I2FP.F32.S32 R3, R2 ;  /* 0x0000000200037245 */ /* 0x000fc80000201400 */
[----:B------:R-:W0:Y:S08]  /*0990*/  MUFU.RCP R2, R3 ;  /* 0x0000000300027308 */ /* 0x000e300000001000 */
[----:B------:R-:W1:Y:S01]  /*09a0*/  FCHK P0, R0, R3 ;  /* 0x0000000300007302 */ /* 0x000e620000000000 */
[----:B0-----:R-:W-:-:S04]  /*09b0*/  FFMA R13, -R3, R2, 1 ;  /* 0x3f800000030d7423 */ /* 0x001fc80000000102 */
[----:B------:R-:W-:Y:S01]  /*09c0*/  FFMA R15, R2, R13, R2 ;  /* 0x0000000d020f7223 */ /* 0x000fe20000000002 */
[----:B------:R-:W-:-:S03]  /*09d0*/  IMAD.MOV.U32 R13, RZ, RZ, 0x3f800000 ;  /* 0x3f800000ff0d7424 */ /* 0x000fc600078e00ff */
[----:B------:R-:W-:-:S04]  /*09e0*/  FFMA R2, R0, R15, RZ ;  /* 0x0000000f00027223 */ /* 0x000fc800000000ff */
[----:B------:R-:W-:-:S04]  /*09f0*/  FFMA R4, -R3, R2, R0 ;  /* 0x0000000203047223 */ /* 0x000fc80000000100 */
[----:B------:R-:W-:Y:S01]  /*0a00*/  FFMA R2, R15, R4, R2 ;  /* 0x000000040f027223 */ /* 0x000fe20000000002 */
[----:B-1----:R-:W-:Y:S06]  /*0a10*/  @!P0 BRA `(.L_x_3) ;  /* 0x00000000000c8947 */ /* 0x002fec0003800000 */
[----:B------:R-:W-:-:S07]  /*0a20*/  MOV R4, 0xa40 ;  /* 0x00000a4000047802 */ /* 0x000fce0000000f00 */
[----:B------:R-:W-:Y:S05]  /*0a30*/  CALL.REL.NOINC `($__internal_0_$__cuda_sm3x_div_rn_noftz_f32_slowpath) ;  /* 0x00000024009c7944 */ /* 0x000fea0003c00000 */
[----:B------:R-:W-:-:S07]  /*0a40*/  MOV R2, R3 ;  /* 0x0000000300027202 */ /* 0x000fce0000000f00 */
.L_x_3:
[----:B------:R-:W-:Y:S05]  /*0a50*/  BSYNC.RECONVERGENT B1 ;  /* 0x0000000000017941 */ /* 0x000fea0003800200 */
.L_x_2:
[----:B------:R-:W0:Y:S01]  /*0a60*/  LDC R3, c[0x0][0x3b4] ;  /* 0x0000ed00ff037b82 */ /* 0x000e220000000800 */
[----:B------:R-:W-:Y:S01]  /*0a70*/  BSSY.RECONVERGENT B1, `(.L_x_4) ;  /* 0x0000059000017945 */ /* 0x000fe20003800200 */
[C---:B0-----:R-:W-:Y:S01]  /*0a80*/  FMUL R0, |R3|.reuse, 16777216 ;  /* 0x4b80000003007820 */ /* 0x041fe20000400200 */
[----:B------:R-:W-:-:S04]  /*0a90*/  FSETP.GEU.AND P0, PT, |R3|, 1.175494350822287508e-38, PT ;  /* 0x008000000300780b */ /* 0x000fc80003f0e200 */
[----:B------:R-:W-:-:S05]  /*0aa0*/  FSEL R0, R0, |R3|, !P0 ;  /* 0x4000000300007208 */ /* 0x000fca0004000000 */
[----:B------:R-:W-:-:S05]  /*0ab0*/  VIADD R4, R0, 0xc0cafb0d ;  /* 0xc0cafb0d00047836 */ /* 0x000fca0000000000 */
[----:B------:R-:W-:Y:S02]  /*0ac0*/  LOP3.LUT R15, R4, 0xff800000, RZ, 0xc0, !PT ;  /* 0xff800000040f7812 */ /* 0x000fe400078ec0ff */
[----:B------:R-:W-:-:S03]  /*0ad0*/  FSEL R4, RZ, -24, P0 ;  /* 0xc1c00000ff047808 */ /* 0x000fc60000000000 */
[----:B------:R-:W-:Y:S01]  /*0ae0*/  IMAD.IADD R0, R0, 0x1, -R15 ;  /* 0x0000000100007824 */ /* 0x000fe200078e0a0f */
[----:B------:R-:W-:-:S03]  /*0af0*/  I2FP.F32.S32 R15, R15 ;  /* 0x0000000f000f7245 */ /* 0x000fc60000201400 */
[C---:B------:R-:W-:Y:S01]  /*0b00*/  FADD R6, R0.reuse, 1 ;  /* 0x3f80000000067421 */ /* 0x040fe20000000000 */
[----:B------:R-:W-:Y:S01]  /*0b10*/  FADD R17, R0, -1 ;  /* 0xbf80000000117421 */ /* 0x000fe20000000000 */
[----:B------:R-:W-:-:S03]  /*0b20*/  FFMA R15, R15, 1.1920928955078125e-07, R4 ;  /* 0x340000000f0f7823 */ /* 0x000fc60000000004 */
[----:B------:R-:W-:Y:S01]  /*0b30*/  FADD R19, R17, R17 ;  /* 0x0000001111137221 */ /* 0x000fe20000000000 */
[----:B------:R-:W0:Y:S03]  /*0b40*/  MUFU.RCP R6, R6 ;  /* 0x0000000600067308 */ /* 0x000e260000001000 */
[----:B0-----:R-:W-:Y:S01]  /*0b50*/  FMUL R0, R6, R19 ;  /* 0x0000001306007220 */ /* 0x001fe20000400000 */
[----:B------:R-:W-:-:S03]  /*0b60*/  HFMA2 R19, -RZ, RZ, 0.771484375, 0.21533203125 ;  /* 0x3a2c32e4ff137431 */ /* 0x000fc600000001ff */
[----:B------:R-:W-:Y:S01]  /*0b70*/  FADD R14, R17, -R0 ;  /* 0x80000000110e7221 */ /* 0x000fe20000000000 */
[CC--:B------:R-:W-:Y:S01]  /*0b80*/  FMUL R8, R0.reuse, R0.reuse ;  /* 0x0000000000087220 */ /* 0x0c0fe20000400000 */
[----:B------:R-:W-:Y:S02]  /*0b90*/  FFMA R4, R0, 1.4426950216293334961, R15 ;  /* 0x3fb8aa3b00047823 */ /* 0x000fe4000000000f */
[----:B------:R-:W-:Y:S02]  /*0ba0*/  FADD R14, R14, R14 ;  /* 0x0000000e0e0e7221 */ /* 0x000fe40000000000 */
[----:B------:R-:W-:Y:S01]  /*0bb0*/  FADD R15, R15, -R4 ;  /* 0x800000040f0f7221 */ /* 0x000fe20000000000 */
[----:B------:R-:W-:Y:S01]  /*0bc0*/  FFMA R19, R8, R19, 0.0032181653659790754318 ;  /* 0x3b52e7db08137423 */ /* 0x000fe20000000013 */
[----:B------:R-:W-:Y:S02]  /*0bd0*/  FFMA R17, R17, -R0, R14 ;  /* 0x8000000011117223 */ /* 0x000fe4000000000e */
[----:B------:R-:W-:Y:S01]  /*0be0*/  FFMA R14, R0, 1.4426950216293334961, R15 ;  /* 0x3fb8aa3b000e7823 */ /* 0x000fe2000000000f */
[----:B------:R-:W-:Y:S01]  /*0bf0*/  FFMA R19, R8, R19, 0.018033718690276145935 ;  /* 0x3c93bb7308137423 */ /* 0x000fe20000000013 */
[----:B------:R-:W-:-:S03]  /*0c00*/  FMUL R17, R6, R17 ;  /* 0x0000001106117220 */ /* 0x000fc60000400000 */
[----:B------:R-:W-:Y:S01]  /*0c10*/  FFMA R19, R8, R19, 0.12022458761930465698 ;  /* 0x3df6384f08137423 */ /* 0x000fe20000000013 */
[----:B------:R-:W-:-:S03]  /*0c20*/  FFMA R15, R17, 1.4426950216293334961, R14 ;  /* 0x3fb8aa3b110f7823 */ /* 0x000fc6000000000e */
[----:B------:R-:W-:Y:S01]  /*0c30*/  FMUL R19, R8, R19 ;  /* 0x0000001308137220 */ /* 0x000fe20000400000 */
[----:B------:R-:W-:-:S03]  /*0c40*/  FFMA R6, R0, 1.9251366722983220825e-08, R15 ;  /* 0x32a55e3400067823 */ /* 0x000fc6000000000f */
[----:B------:R-:W-:-:S04]  /*0c50*/  FMUL R8, R19, 3 ;  /* 0x4040000013087820 */ /* 0x000fc80000400000 */
[----:B------:R-:W-:-:S04]  /*0c60*/  FFMA R6, R17, R8, R6 ;  /* 0x0000000811067223 */ /* 0x000fc80000000006 */
[----:B------:R-:W-:-:S04]  /*0c70*/  FFMA R19, R0, R19, R6 ;  /* 0x0000001300137223 */ /* 0x000fc80000000006 */
[----:B------:R-:W-:-:S04]  /*0c80*/  FADD R0, R4, R19 ;  /* 0x0000001304007221 */ /* 0x000fc80000000000 */
[----:B------:R-:W-:Y:S01]  /*0c90*/  FMUL R15, R0, R2 ;  /* 0x00000002000f7220 */ /* 0x000fe20000400000 */
[----:B------:R-:W-:-:S03]  /*0ca0*/  FADD R4, -R4, R0 ;  /* 0x0000000004047221 */ /* 0x000fc60000000100 */
[----:B------:R-:W0:Y:S01]  /*0cb0*/  FRND R6, R15 ;  /* 0x0000000f00067307 */ /* 0x000e220000201000 */
[----:B------:R-:W-:Y:S01]  /*0cc0*/  FADD R19, R19, -R4 ;  /* 0x8000000413137221 */ /* 0x000fe20000000000 */
[-C--:B------:R-:W-:Y:S01]  /*0cd0*/  FFMA R0, R0, R2.reuse, -R15 ;  /* 0x0000000200007223 */ /* 0x080fe2000000080f */
[----:B------:R-:W-:Y:S01]  /*0ce0*/  IMAD.MOV.U32 R4, RZ, RZ, 0x391fcb8e ;  /* 0x391fcb8eff047424 */ /* 0x000fe200078e00ff */
[----:B------:R-:W-:Y:S02]  /*0cf0*/  FSETP.GT.AND P1, PT, |R15|, 152, PT ;  /* 0x431800000f00780b */ /* 0x000fe40003f24200 */
[----:B------:R-:W-:Y:S01]  /*0d00*/  FFMA R0, R19, R2, R0 ;  /* 0x0000000213007223 */ /* 0x000fe20000000000 */
[C---:B------:R-:W-:Y:S01]  /*0d10*/  FSETP.GEU.AND P2, PT, R15.reuse, RZ, PT ;  /* 0x000000ff0f00720b */ /* 0x040fe20003f4e000 */
[----:B------:R-:W1:Y:S01]  /*0d20*/  F2I.NTZ R8, R15 ;  /* 0x0000000f00087305 */ /* 0x000e620000203100 */
[----:B0-----:R-:W-:Y:S01]  /*0d30*/  FADD R17, R15, -R6 ;  /* 0x800000060f117221 */ /* 0x001fe20000000000 */
[----:B------:R-:W-:-:S03]  /*0d40*/  FSETP.GT.AND P0, PT, R6, RZ, PT ;  /* 0x000000ff0600720b */ /* 0x000fc60003f04000 */
[----:B------:R-:W-:Y:S01]  /*0d50*/  FADD R17, R0, R17 ;  /* 0x0000001100117221 */ /* 0x000fe20000000000 */
[----:B------:R-:W-:Y:S02]  /*0d60*/  SEL R19, RZ, 0x83000000, P0 ;  /* 0x83000000ff137807 */ /* 0x000fe40000000000 */
[----:B------:R-:W-:Y:S01]  /*0d70*/  FSETP.NEU.AND P0, PT, R2, RZ, PT ;  /* 0x000000ff0200720b */ /* 0x000fe20003f0d000 */
[----:B------:R-:W-:-:S03]  /*0d80*/  FFMA R0, R17, R4, 0.0013391353422775864601 ;  /* 0x3aaf85ed11007423 */ /* 0x000fc60000000004 */
[----:B------:R-:W-:Y:S01]  /*0d90*/  FSETP.EQ.OR P0, PT, R3, 1, !P0 ;  /* 0x3f8000000300780b */ /* 0x000fe20004702400 */
[----:B------:R-:W-:-:S04]  /*0da0*/  FFMA R0, R17, R0, 0.0096188392490148544312 ;  /* 0x3c1d985611007423 */ /* 0x000fc80000000000 */
[----:B------:R-:W-:-:S04]  /*0db0*/  FFMA R0, R17, R0, 0.055503588169813156128 ;  /* 0x3d6357bb11007423 */ /* 0x000fc80000000000 */
[----:B------:R-:W-:Y:S01]  /*0dc0*/  FFMA R4, R17, R0, 0.24022644758224487305 ;  /* 0x3e75fdec11047423 */ /* 0x000fe20000000000 */
[----:B------:R-:W-:-:S03]  /*0dd0*/  FMUL R0, R2, 0.5 ;  /* 0x3f00000002007820 */ /* 0x000fc60000400000 */
[----:B------:R-:W-:-:S03]  /*0de0*/  FFMA R4, R17, R4, 0.69314718246459960938 ;  /* 0x3f31721811047423 */ /* 0x000fc60000000004 */
[----:B------:R-:W0:Y:S01]  /*0df0*/  FRND.TRUNC R0, R0 ;  /* 0x0000000000007307 */ /* 0x000e22000020d000 */
[----:B------:R-:W-:Y:S01]  /*0e00*/  FFMA R4, R17, R4, 1 ;  /* 0x3f80000011047423 */ /* 0x000fe20000000004 */
[----:B------:R-:W-:Y:S01]  /*0e10*/  VIADD R17, R19, 0x7f000000 ;  /* 0x7f00000013117836 */ /* 0x000fe20000000000 */
[----:B-1----:R-:W-:-:S03]  /*0e20*/  LEA R19, R8, -R19, 0x17 ;  /* 0x8000001308137211 */ /* 0x002fc600078eb8ff */
[----:B------:R-:W-:-:S04]  /*0e30*/  FMUL R4, R4, R17 ;  /* 0x0000001104047220 */ /* 0x000fc80000400000 */
[----:B------:R-:W-:Y:S01]  /*0e40*/  FMUL R4, R4, R19 ;  /* 0x0000001304047220 */ /* 0x000fe20000400000 */
[----:B------:R-:W-:Y:S01]  /*0e50*/  @P1 FSEL R4, RZ, +INF , !P2 ;  /* 0x7f800000ff041808 */ /* 0x000fe20005000000 */
[----:B0-----:R-:W-:Y:S01]  /*0e60*/  FADD R15, R0, R0 ;  /* 0x00000000000f7221 */ /* 0x001fe20000000000 */
[----:B------:R-:W-:Y:S06]  /*0e70*/  @P0 BRA `(.L_x_5) ;  /* 0x0000000000600947 */ /* 0x000fec0003800000 */
[----:B------:R-:W-:-:S04]  /*0e80*/  FSETP.NAN.AND P0, PT, |R2|, |R2|, PT ;  /* 0x400000020200720b */ /* 0x000fc80003f08200 */
[----:B------:R-:W-:-:S13]  /*0e90*/  FSETP.NUM.AND P0, PT, |R3|, |R3|, !P0 ;  /* 0x400000030300720b */ /* 0x000fda0004707200 */
[----:B------:R-:W-:Y:S01]  /*0ea0*/  @!P0 FADD R13, R2, R3 ;  /* 0x00000003020d8221 */ /* 0x000fe20000000000 */
[----:B------:R-:W-:Y:S06]  /*0eb0*/  @!P0 BRA `(.L_x_5) ;  /* 0x0000000000508947 */ /* 0x000fec0003800000 */
[----:B------:R-:W-:Y:S01]  /*0ec0*/  FSETP.NEU.AND P0, PT, |R3|, +INF , PT ;  /* 0x7f8000000300780b */ /* 0x000fe20003f0d200 */
[----:B------:R-:W-:Y:S01]  /*0ed0*/  FADD R15, -R15, R2 ;  /* 0x000000020f0f7221 */ /* 0x000fe20000000100 */
[----:B------:R-:W-:-:S13]  /*0ee0*/  FSETP.NEU.AND P1, PT, R3, RZ, PT ;  /* 0x000000ff0300720b */ /* 0x000fda0003f2d000 */
[----:B------:R-:W-:Y:S05]  /*0ef0*/  @P0 BRA P1, `(.L_x_6) ;  /* 0x0000000000180947 */ /* 0x000fea0000800000 */
[----:B------:R-:W-:Y:S01]  /*0f00*/  FSETP.GEU.AND P1, PT, R2, RZ, PT ;  /* 0x000000ff0200720b */ /* 0x000fe20003f2e000 */
[----:B------:R-:W-:Y:S01]  /*0f10*/  FADD R13, R3, R3 ;  /* 0x00000003030d7221 */ /* 0x000fe20000000000 */
[----:B------:R-:W-:-:S11]  /*0f20*/  FSETP.NEU.AND P0, PT, |R15|, 1, PT ;  /* 0x3f8000000f00780b */ /* 0x000fd60003f0d200 */
[----:B------:R-:W-:-:S04]  /*0f30*/  @!P1 LOP3.LUT R13, R13, 0x7f800000, RZ, 0x3c, !PT ;  /* 0x7f8000000d0d9812 */ /* 0x000fc800078e3cff */
[----:B------:R-:W-:Y:S01]  /*0f40*/  @P0 LOP3.LUT R13, R13, 0x7fffffff, RZ, 0xc0, !PT ;  /* 0x7fffffff0d0d0812 */ /* 0x000fe200078ec0ff */
[----:B------:R-:W-:Y:S06]  /*0f50*/  BRA `(.L_x_5) ;  /* 0x0000000000287947 */ /* 0x000fec0003800000 */
.L_x_6:
[----:B------:R-:W-:Y:S02]  /*0f60*/  FSETP.NEU.AND P0, PT, |R2|, +INF , PT ;  /* 0x7f8000000200780b */ /* 0x000fe40003f0d200 */
[----:B------:R-:W-:-:S13]  /*0f70*/  FSETP.EQ.AND P1, PT, R3, -1, PT ;  /* 0xbf8000000300780b */ /* 0x000fda0003f22000 */
[----:B------:R-:W-:Y:S05]  /*0f80*/  @!P0 BRA P1, `(.L_x_5) ;  /* 0x00000000001c8947 */ /* 0x000fea0000800000 */
[----:B------:R-:W-:Y:S01]  /*0f90*/  FSETP.GEU.AND P1, PT, R3, RZ, PT ;  /* 0x000000ff0300720b */ /* 0x000fe20003f2e000 */
[----:B------:R-:W-:-:S12]  /*0fa0*/  IMAD.MOV.U32 R13, RZ, RZ, R4 ;  /* 0x000000ffff0d7224 */ /* 0x000fd800078e0004 */
[----:B------:R-:W0:Y:S01]  /*0fb0*/  @!P1 FRND.FLOOR R3, R2 ;  /* 0x0000000200039307 */ /* 0x000e220000205000 */
[----:B------:R-:W-:-:S04]  /*0fc0*/  @!P1 FSETP.NEU.AND P2, PT, |R15|, 1, PT ;  /* 0x3f8000000f00980b */ /* 0x000fc80003f4d200 */
[----:B------:R-:W-:Y:S02]  /*0fd0*/  @!P1 FSEL R0, R4, -R4, P2 ;  /* 0x8000000404009208 */ /* 0x000fe40001000000 */
[----:B0-----:R-:W-:-:S04]  /*0fe0*/  @!P1 FSETP.NEU.AND P0, PT, R2, R3, PT ;  /* 0x000000030200920b */ /* 0x001fc80003f0d000 */
[----:B------:R-:W-:-:S09]  /*0ff0*/  @!P1 FSEL R13, R0, +QNAN , !P0 ;  /* 0x7fffffff000d9808 */ /* 0x000fd20004000000 */
.L_x_5:
[----:B------:R-:W-:Y:S05]  /*1000*/  BSYNC.RECONVERGENT B1 ;  /* 0x0000000000017941 */ /* 0x000fea0003800200 */
.L_x_4:
[-C--:B------:R-:W-:Y:S02]  /*1010*/  IABS R0, R9.reuse ;  /* 0x0000000900007213 */ /* 0x080fe40000000000 */
[----:B------:R-:W-:Y:S02]  /*1020*/  IABS R6, R10 ;  /* 0x0000000a00067213 */ /* 0x000fe40000000000 */
[----:B------:R-:W0:Y:S01]  /*1030*/  I2F.RP R4, R0 ;  /* 0x0000000000047306 */ /* 0x000e220000209400 */
[----:B------:R-:W-:-:S07]  /*1040*/  IABS R8, R9 ;  /* 0x0000000900087213 */ /* 0x000fce0000000000 */
[----:B0-----:R-:W0:Y:S02]  /*1050*/  MUFU.RCP R4, R4 ;  /* 0x0000000400047308 */ /* 0x001e240000001000 */
[----:B0-----:R-:W-:-:S06]  /*1060*/  VIADD R2, R4, 0xffffffe ;  /* 0x0ffffffe04027836 */ /* 0x001fcc0000000000 */
[----:B------:R0:W1:Y:S02]  /*1070*/  F2I.FTZ.U32.TRUNC.NTZ R3, R2 ;  /* 0x0000000200037305 */ /* 0x000064000021f000 */
[----:B0-----:R-:W-:Y:S01]  /*1080*/  IMAD.MOV.U32 R2, RZ, RZ, RZ ;  /* 0x000000ffff027224 */ /* 0x001fe200078e00ff */
[----:B-1----:R-:W-:-:S05]  /*1090*/  IADD3 R15, PT, PT, RZ, -R3, RZ ;  /* 0x80000003ff0f7210 */ /* 0x002fca0007ffe0ff */
[----:B------:R-:W-:-:S04]  /*10a0*/  IMAD R15, R15, R0, RZ ;  /* 0x000000000f0f7224 */ /* 0x000fc800078e02ff */
[----:B------:R-:W-:-:S04]  /*10b0*/  IMAD.HI.U32 R15, R3, R15, R2 ;  /* 0x0000000f030f7227 */ /* 0x000fc800078e0002 */
[----:B------:R-:W-:Y:S02]  /*10c0*/  IMAD.MOV R3, RZ, RZ, -R8 ;  /* 0x000000ffff037224 */ /* 0x000fe400078e0a08 */
[----:B------:R-:W-:-:S04]  /*10d0*/  IMAD.HI.U32 R15, R15, R6, RZ ;  /* 0x000000060f0f7227 */ /* 0x000fc800078e00ff */
[----:B------:R-:W-:-:S05]  /*10e0*/  IMAD R3, R15, R3, R6 ;  /* 0x000000030f037224 */ /* 0x000fca00078e0206 */
[----:B------:R-:W-:-:S13]  /*10f0*/  ISETP.GT.U32.AND P2, PT, R0, R3, PT ;  /* 0x000000030000720c */ /* 0x000fda0003f44070 */
[-C--:B------:R-:W-:Y:S01]  /*1100*/  @!P2 IADD3 R3, PT, PT, R3, -R0.reuse, RZ ;  /* 0x800000000303a210 */ /* 0x080fe20007ffe0ff */
[----:B------:R-:W-:Y:S01]  /*1110*/  @!P2 VIADD R15, R15, 0x1 ;  /* 0x000000010f0fa836 */ /* 0x000fe20000000000 */
[----:B------:R-:W-:Y:S02]  /*1120*/  ISETP.NE.AND P2, PT, R9, RZ, PT ;  /* 0x000000ff0900720c */ /* 0x000fe40003f45270 */
[----:B------:R-:W-:Y:S02]  /*1130*/  ISETP.GE.U32.AND P0, PT, R3, R0, PT ;  /* 0x000000000300720c */ /* 0x000fe40003f06070 */
[----:B------:R-:W-:-:S04]  /*1140*/  LOP3.LUT R0, R10, R9, RZ, 0x3c, !PT ;  /* 0x000000090a007212 */ /* 0x000fc800078e3cff */
[----:B------:R-:W-:-:S07]  /*1150*/  ISETP.GE.AND P1, PT, R0, RZ, PT ;  /* 0x000000ff0000720c */ /* 0x000fce0003f26270 */
[----:B------:R-:W-:-:S05]  /*1160*/  @P0 VIADD R15, R15, 0x1 ;  /* 0x000000010f0f0836 */ /* 0x000fca0000000000 */
[----:B------:R-:W-:-:S05]  /*1170*/  MOV R0, R15 ;  /* 0x0000000f00007202 */ /* 0x000fca0000000f00 */
[----:B------:R-:W-:Y:S01]  /*1180*/  @!P1 IMAD.MOV R0, RZ, RZ, -R0 ;  /* 0x000000ffff009224 */ /* 0x000fe200078e0a00 */
[----:B------:R-:W-:-:S04]  /*1190*/  @!P2 LOP3.LUT R0, RZ, R9, RZ, 0x33, !PT ;  /* 0x00000009ff00a212 */ /* 0x000fc800078e33ff */
[----:B------:R-:W-:-:S05]  /*11a0*/  I2FP.F32.S32 R0, R0 ;  /* 0x0000000000007245 */ /* 0x000fca0000201400 */
[----:B------:R-:W-:Y:S01]  /*11b0*/  FMUL R13, R0, R13 ;  /* 0x0000000d000d7220 */ /* 0x000fe20000400000 */
[----:B------:R-:W-:Y:S06]  /*11c0*/  BRA `(.L_x_7) ;  /* 0x0000001000747947 */ /* 0x000fec0003800000 */
.L_x_1:
[----:B------:R-:W0:Y:S01]  /*11d0*/  LDC R3, c[0x0][0x3ac] ;  /* 0x0000eb00ff037b82 */ /* 0x000e220000000800 */
[----:B------:R-:W-:Y:S01]  /*11e0*/  MOV R13, 0x3f800000 ;  /* 0x3f800000000d7802 */ /* 0x000fe20000000f00 */
[----:B0-----:R-:W-:-:S05]  /*11f0*/  IMAD.IADD R4, R6, 0x1, R3 ;  /* 0x0000000106047824 */ /* 0x001fca00078e0203 */
[----:B------:R-:W-:-:S13]  /*1200*/  ISETP.GE.AND P0, PT, R11, R4, PT ;  /* 0x000000040b00720c */ /* 0x000fda0003f06270 */
[----:B------:R-:W-:Y:S05]  /*1210*/  @P0 BRA `(.L_x_8) ;  /* 0x0000000800300947 */ /* 0x000fea0003800000 */
[----:B------:R-:W-:Y:S01]  /*1220*/  LEA.HI R3, R3, R3, RZ, 0x1 ;  /* 0x0000000303037211 */ /* 0x000fe200078f08ff */
[----:B------:R-:W-:Y:S01]  /*1230*/  BSSY.RECONVERGENT B1, `(.L_x_9) ;  /* 0x0000014000017945 */ /* 0x000fe20003800200 */
[----:B------:R-:W-:Y:S01]  /*1240*/  LEA.HI R6, R6, R6, RZ, 0x1 ;  /* 0x0000000606067211 */ /* 0x000fe200078f08ff */
[----:B------:R-:W-:Y:S01]  /*1250*/  IMAD.MOV.U32 R13, RZ, RZ, 0x3f800000 ;  /* 0x3f800000ff0d7424 */ /* 0x000fe200078e00ff */
[----:B------:R-:W-:-:S04]  /*1260*/  SHF.R.S32.HI R3, RZ, 0x1, R3 ;  /* 0x00000001ff037819 */ /* 0x000fc80000011403 */
[----:B------:R-:W-:Y:S02]  /*1270*/  I2FP.F32.S32 R9, R3 ;  /* 0x0000000300097245 */ /* 0x000fe40000201400 */
[----:B------:R-:W-:Y:S02]  /*1280*/  SHF.R.S32.HI R3, RZ, 0x1, R6 ;  /* 0x00000001ff037819 */ /* 0x000fe40000011406 */
[----:B------:R-:W0:Y:S03]  /*1290*/  MUFU.RCP R4, R9 ;  /* 0x0000000900047308 */ /* 0x000e260000001000 */
[----:B------:R-:W-:-:S05]  /*12a0*/  IMAD.IADD R0, R0, 0x1, -R3 ;  /* 0x0000000100007824 */ /* 0x000fca00078e0a03 */
[----:B------:R-:W-:-:S05]  /*12b0*/  I2FP.F32.S32 R0, R0 ;  /* 0x0000000000007245 */ /* 0x000fca0000201400 */
[----:B------:R-:W-:-:S04]  /*12c0*/  FMUL R0, R0, -2 ;  /* 0xc000000000007820 */ /* 0x000fc80000400000 */
[----:B------:R-:W1:Y:S01]  /*12d0*/  FCHK P0, R0, R9 ;  /* 0x0000000900007302 */ /* 0x000e620000000000 */
[----:B0-----:R-:W-:-:S04]  /*12e0*/  FFMA R3, -R9, R4, 1 ;  /* 0x3f80000009037423 */ /* 0x001fc80000000104 */
[----:B------:R-:W-:-:S04]  /*12f0*/  FFMA R3, R4, R3, R4 ;  /* 0x0000000304037223 */ /* 0x000fc80000000004 */
[----:B------:R-:W-:-:S04]  /*1300*/  FFMA R4, R0, R3, RZ ;  /* 0x0000000300047223 */ /* 0x000fc800000000ff */
[----:B------:R-:W-:-:S04]  /*1310*/  FFMA R6, -R9, R4, R0 ;  /* 0x0000000409067223 */ /* 0x000fc80000000100 */
[----:B------:R-:W-:Y:S01]  /*1320*/  FFMA R3, R3, R6, R4 ;  /* 0x0000000603037223 */ /* 0x000fe20000000004 */
[----:B-1----:R-:W-:Y:S06]  /*1330*/  @!P0 BRA `(.L_x_10) ;  /* 0x00000000000c8947 */ /* 0x002fec0003800000 */
[----:B------:R-:W-:Y:S02]  /*1340*/  MOV R3, R9 ;  /* 0x0000000900037202 */ /* 0x000fe40000000f00 */
[----:B------:R-:W-:-:S07]  /*1350*/  MOV R4, 0x1370 ;  /* 0x0000137000047802 */ /* 0x000fce0000000f00 */
[----:B------:R-:W-:Y:S05]  /*1360*/  CALL.REL.NOINC `($__internal_0_$__cuda_sm3x_div_rn_noftz_f32_slowpath) ;  /* 0x0000001c00507944 */ /* 0x000fea0003c00000 */
.L_x_10:
[----:B------:R-:W-:Y:S05]  /*1370*/  BSYNC.RECONVERGENT B1 ;  /* 0x0000000000017941 */ /* 0x000fea0003800200 */
.L_x_9:
[----:B------:R-:W0:Y:S01]  /*1380*/  LDC R0, c[0x0][0x3b8] ;  /* 0x0000ee00ff007b82 */ /* 0x000e220000000800 */
[----:B------:R-:W-:Y:S01]  /*1390*/  BSSY.RECONVERGENT B1, `(.L_x_11) ;  /* 0x0000059000017945 */ /* 0x000fe20003800200 */
[C---:B0-----:R-:W-:Y:S01]  /*13a0*/  FMUL R9, |R0|.reuse, 16777216 ;  /* 0x4b80000000097820 */ /* 0x041fe20000400200 */
[----:B------:R-:W-:-:S04]  /*13b0*/  FSETP.GEU.AND P0, PT, |R0|, 1.175494350822287508e-38, PT ;  /* 0x008000000000780b */ /* 0x000fc80003f0e200 */
[----:B------:R-:W-:Y:S02]  /*13c0*/  FSEL R9, R9, |R0|, !P0 ;  /* 0x4000000009097208 */ /* 0x000fe40004000000 */
[----:B------:R-:W-:-:S03]  /*13d0*/  FSEL R6, RZ, -24, P0 ;  /* 0xc1c00000ff067808 */ /* 0x000fc60000000000 */
[----:B------:R-:W-:-:S05]  /*13e0*/  VIADD R4, R9, 0xc0cafb0d ;  /* 0xc0cafb0d09047836 */ /* 0x000fca0000000000 */
[----:B------:R-:W-:-:S05]  /*13f0*/  LOP3.LUT R4, R4, 0xff800000, RZ, 0xc0, !PT ;  /* 0xff80000004047812 */ /* 0x000fca00078ec0ff */
[----:B------:R-:W-:-:S04]  /*1400*/  IMAD.IADD R9, R9, 0x1, -R4 ;  /* 0x0000000109097824 */ /* 0x000fc800078e0a04 */
[C---:B------:R-:W-:Y:S01]  /*1410*/  FADD R8, R9.reuse, 1 ;  /* 0x3f80000009087421 */ /* 0x040fe20000000000 */
[----:B------:R-:W-:Y:S01]  /*1420*/  FADD R15, R9, -1 ;  /* 0xbf800000090f7421 */ /* 0x000fe20000000000 */
[----:B------:R-:W-:-:S03]  /*1430*/  I2FP.F32.S32 R9, R4 ;  /* 0x0000000400097245 */ /* 0x000fc60000201400 */
[----:B------:R-:W-:Y:S01]  /*1440*/  FADD R17, R15, R15 ;  /* 0x0000000f0f117221 */ /* 0x000fe20000000000 */
[----:B------:R-:W0:Y:S01]  /*1450*/  MUFU.RCP R8, R8 ;  /* 0x0000000800087308 */ /* 0x000e220000001000 */
[----:B------:R-:W-:Y:S02]  /*1460*/  FFMA R9, R9, 1.1920928955078125e-07, R6 ;  /* 0x3400000009097823 */ /* 0x000fe40000000006 */
        /* <DEDUP_REMOVED lines=18> */
[----:B------:R-:W-:Y:S01]  /*1590*/  FFMA R17, R4, R17, R8 ;  /* 0x0000001104117223 */ /* 0x000fe20000000008 */
[----:B------:R-:W-:-:S03]  /*15a0*/  IMAD.MOV.U32 R8, RZ, RZ, 0x391fcb8e ;  /* 0x391fcb8eff087424 */ /* 0x000fc600078e00ff */
[----:B------:R-:W-:-:S04]  /*15b0*/  FADD R9, R6, R17 ;  /* 0x0000001106097221 */ /* 0x000fc80000000000 */
[----:B------:R-:W-:Y:S01]  /*15c0*/  FMUL R4, R9, R3 ;  /* 0x0000000309047220 */ /* 0x000fe20000400000 */
[----:B------:R-:W-:-:S03]  /*15d0*/  FADD R6, -R6, R9 ;  /* 0x0000000906067221 */ /* 0x000fc60000000100 */
[----:B------:R-:W0:Y:S01]  /*15e0*/  FRND R15, R4 ;  /* 0x00000004000f7307 */ /* 0x000e220000201000 */
[----:B------:R-:W-:Y:S01]  /*15f0*/  FADD R6, R17, -R6 ;  /* 0x8000000611067221 */ /* 0x000fe20000000000 */
[-C--:B------:R-:W-:Y:S01]  /*1600*/  FFMA R9, R9, R3.reuse, -R4 ;  /* 0x0000000309097223 */ /* 0x080fe20000000804 */
[C---:B------:R-:W-:Y:S02]  /*1610*/  FSETP.GT.AND P1, PT, |R4|.reuse, 152, PT ;  /* 0x431800000400780b */ /* 0x040fe40003f24200 */
[----:B------:R-:W-:Y:S01]  /*1620*/  FSETP.GEU.AND P2, PT, R4, RZ, PT ;  /* 0x000000ff0400720b */ /* 0x000fe20003f4e000 */
[----:B------:R-:W-:Y:S02]  /*1630*/  FFMA R6, R6, R3, R9 ;  /* 0x0000000306067223 */ /* 0x000fe40000000009 */
        /* <DEDUP_REMOVED lines=36> */
.L_x_13:
[----:B------:R-:W-:Y:S02]  /*1880*/  FSETP.NEU.AND P0, PT, |R3|, +INF , PT ;  /* 0x7f8000000300780b */ /* 0x000fe40003f0d200 */
[----:B------:R-:W-:-:S13]  /*1890*/  FSETP.EQ.AND P1, PT, R0, -1, PT ;  /* 0xbf8000000000780b */ /* 0x000fda0003f22000 */
[----:B------:R-:W-:Y:S05]  /*18a0*/  @!P0 BRA P1, `(.L_x_12) ;  /* 0x00000000001c8947 */ /* 0x000fea0000800000 */
[----:B------:R-:W-:Y:S01]  /*18b0*/  FSETP.GEU.AND P1, PT, R0, RZ, PT ;  /* 0x000000ff0000720b */ /* 0x000fe20003f2e000 */
[----:B------:R-:W-:-:S12]  /*18c0*/  IMAD.MOV.U32 R13, RZ, RZ, R8 ;  /* 0x000000ffff0d7224 */ /* 0x000fd800078e0008 */
[----:B------:R-:W0:Y:S01]  /*18d0*/  @!P1 FRND.FLOOR R0, R3 ;  /* 0x0000000300009307 */ /* 0x000e220000205000 */
[----:B------:R-:W-:Y:S02]  /*18e0*/  @!P1 FSETP.NEU.AND P2, PT, |R4|, 1, PT ;  /* 0x3f8000000400980b */ /* 0x000fe40003f4d200 */
[----:B0-----:R-:W-:Y:S02]  /*18f0*/  @!P1 FSETP.NEU.AND P0, PT, R3, R0, PT ;  /* 0x000000000300920b */ /* 0x001fe40003f0d000 */
[----:B------:R-:W-:-:S04]  /*1900*/  @!P1 FSEL R0, R8, -R8, P2 ;  /* 0x8000000808009208 */ /* 0x000fc80001000000 */
[----:B------:R-:W-:-:S07]  /*1910*/  @!P1 FSEL R13, R0, +QNAN , !P0 ;  /* 0x7fffffff000d9808 */ /* 0x000fce0004000000 */
.L_x_12:
[----:B------:R-:W-:Y:S05]  /*1920*/  BSYNC.RECONVERGENT B1 ;  /* 0x0000000000017941 */ /* 0x000fea0003800200 */
.L_x_11:
[----:B------:R-:W0:Y:S02]  /*1930*/  LDC R17, c[0x0][0x39c] ;  /* 0x0000e700ff117b82 */ /* 0x000e240000000800 */
[----:B0-----:R-:W-:-:S04]  /*1940*/  IABS R3, R17 ;  /* 0x0000001100037213 */ /* 0x001fc80000000000 */
[----:B------:R-:W0:Y:S08]  /*1950*/  I2F.RP R0, R3 ;  /* 0x0000000300007306 */ /* 0x000e300000209400 */
[----:B0-----:R-:W0:Y:S02]  /*1960*/  MUFU.RCP R0, R0 ;  /* 0x0000000000007308 */ /* 0x001e240000001000 */
[----:B0-----:R-:W-:-:S06]  /*1970*/  VIADD R8, R0, 0xffffffe ;  /* 0x0ffffffe00087836 */ /* 0x001fcc0000000000 */
[----:B------:R0:W1:Y:S02]  /*1980*/  F2I.FTZ.U32.TRUNC.NTZ R9, R8 ;  /* 0x0000000800097305 */ /* 0x000064000021f000 */
[----:B0-----:R-:W-:Y:S01]  /*1990*/  IMAD.MOV.U32 R8, RZ, RZ, RZ ;  /* 0x000000ffff087224 */ /* 0x001fe200078e00ff */
[----:B-1----:R-:W-:-:S05]  /*19a0*/  IADD3 R4, PT, PT, RZ, -R9, RZ ;  /* 0x80000009ff047210 */ /* 0x002fca0007ffe0ff */
[----:B------:R-:W-:Y:S01]  /*19b0*/  IMAD R15, R4, R3, RZ ;  /* 0x00000003040f7224 */ /* 0x000fe200078e02ff */
[----:B------:R-:W-:Y:S02]  /*19c0*/  IABS R4, R2 ;  /* 0x0000000200047213 */ /* 0x000fe40000000000 */
[----:B------:R-:W-:Y:S01]  /*19d0*/  LOP3.LUT R2, R2, R17, RZ, 0x3c, !PT ;  /* 0x0000001102027212 */ /* 0x000fe200078e3cff */
[----:B------:R-:W-:-:S03]  /*19e0*/  IMAD.HI.U32 R9, R9, R15, R8 ;  /* 0x0000000f09097227 */ /* 0x000fc600078e0008 */
[----:B------:R-:W-:-:S03]  /*19f0*/  ISETP.GE.AND P2, PT, R2, RZ, PT ;  /* 0x000000ff0200720c */ /* 0x000fc60003f46270 */
[----:B------:R-:W-:-:S04]  /*1a00*/  IMAD.HI.U32 R9, R9, R4, RZ ;  /* 0x0000000409097227 */ /* 0x000fc800078e00ff */
[----:B------:R-:W-:-:S04]  /*1a10*/  IMAD.MOV R0, RZ, RZ, -R9 ;  /* 0x000000ffff007224 */ /* 0x000fc800078e0a09 */
[----:B------:R-:W-:-:S05]  /*1a20*/  IMAD R0, R3, R0, R4 ;  /* 0x0000000003007224 */ /* 0x000fca00078e0204 */
[----:B------:R-:W-:-:S13]  /*1a30*/  ISETP.GT.U32.AND P1, PT, R3, R0, PT ;  /* 0x000000000300720c */ /* 0x000fda0003f24070 */
[-C--:B------:R-:W-:Y:S01]  /*1a40*/  @!P1 IADD3 R0, PT, PT, R0, -R3.reuse, RZ ;  /* 0x8000000300009210 */ /* 0x080fe20007ffe0ff */
[----:B------:R-:W-:Y:S01]  /*1a50*/  @!P1 VIADD R9, R9, 0x1 ;  /* 0x0000000109099836 */ /* 0x000fe20000000000 */
[----:B------:R-:W-:Y:S02]  /*1a60*/  ISETP.NE.AND P1, PT, R17, RZ, PT ;  /* 0x000000ff1100720c */ /* 0x000fe40003f25270 */
[----:B------:R-:W-:-:S13]  /*1a70*/  ISETP.GE.U32.AND P0, PT, R0, R3, PT ;  /* 0x000000030000720c */ /* 0x000fda0003f06070 */
[----:B------:R-:W-:-:S05]  /*1a80*/  @P0 VIADD R9, R9, 0x1 ;  /* 0x0000000109090836 */ /* 0x000fca0000000000 */
[----:B------:R-:W-:Y:S02]  /*1a90*/  @!P2 IADD3 R9, PT, PT, -R9, RZ, RZ ;  /* 0x000000ff0909a210 */ /* 0x000fe40007ffe1ff */
[----:B------:R-:W-:-:S04]  /*1aa0*/  @!P1 LOP3.LUT R9, RZ, R17, RZ, 0x33, !PT ;  /* 0x00000011ff099212 */ /* 0x000fc800078e33ff */
[----:B------:R-:W-:-:S05]  /*1ab0*/  I2FP.F32.S32 R0, R9 ;  /* 0x0000000900007245 */ /* 0x000fca0000201400 */
[----:B------:R-:W-:Y:S01]  /*1ac0*/  FMUL R13, R0, R13 ;  /* 0x0000000d000d7220 */ /* 0x000fe20000400000 */
[----:B------:R-:W-:Y:S06]  /*1ad0*/  BRA `(.L_x_7) ;  /* 0x0000000800307947 */ /* 0x000fec0003800000 */
.L_x_8:
[----:B------:R-:W0:Y:S01]  /*1ae0*/  LDCU UR4, c[0x0][0x3b0] ;  /* 0x00007600ff0477ac */ /* 0x000e220008000800 */
[----:B------:R-:W-:Y:S01]  /*1af0*/  LEA.HI R8, R3, R3, RZ, 0x1 ;  /* 0x0000000303087211 */ /* 0x000fe200078f08ff */
[----:B------:R-:W-:Y:S01]  /*1b00*/  BSSY.RECONVERGENT B1, `(.L_x_14) ;  /* 0x0000015000017945 */ /* 0x000fe20003800200 */
[----:B------:R-:W-:Y:S02]  /*1b10*/  LEA.HI R3, R6, R6, RZ, 0x1 ;  /* 0x0000000606037211 */ /* 0x000fe400078f08ff */
[----:B------:R-:W-:-:S04]  /*1b20*/  SHF.R.S32.HI R8, RZ, 0x1, R8 ;  /* 0x00000001ff087819 */ /* 0x000fc80000011408 */
[----:B------:R-:W-:-:S05]  /*1b30*/  LEA.HI.SX32 R3, R3, R8, 0x1f ;  /* 0x0000000803037211 */ /* 0x000fca00078ffaff */
[----:B------:R-:W-:Y:S01]  /*1b40*/  IMAD.IADD R3, R0, 0x1, -R3 ;  /* 0x0000000100037824 */ /* 0x000fe200078e0a03 */
[----:B0-----:R-:W-:-:S04]  /*1b50*/  ULEA.HI UR4, UR4, UR4, URZ, 0x1 ;  /* 0x0000000404047291 */ /* 0x001fc8000f8f08ff */
[----:B------:R-:W-:Y:S01]  /*1b60*/  I2FP.F32.S32 R0, R3 ;  /* 0x0000000300007245 */ /* 0x000fe20000201400 */
[----:B------:R-:W-:-:S04]  /*1b70*/  USHF.R.S32.HI UR4, URZ, 0x1, UR4 ;  /* 0x00000001ff047899 */ /* 0x000fc80008011404 */
[----:B------:R-:W-:Y:S02]  /*1b80*/  FMUL R0, R0, -2 ;  /* 0xc000000000007820 */ /* 0x000fe40000400000 */
[----:B------:R-:W-:-:S04]  /*1b90*/  I2FP.F32.S32 R9, UR4 ;  /* 0x0000000400097c45 */ /* 0x000fc80008201400 */
[----:B------:R-:W0:Y:S08]  /*1ba0*/  MUFU.RCP R4, R9 ;  /* 0x0000000900047308 */ /* 0x000e300000001000 */
[----:B------:R-:W1:Y:S01]  /*1bb0*/  FCHK P0, R0, R9 ;  /* 0x0000000900007302 */ /* 0x000e620000000000 */
[----:B0-----:R-:W-:-:S04]  /*1bc0*/  FFMA R3, -R9, R4, 1 ;  /* 0x3f80000009037423 */ /* 0x001fc80000000104 */
[----:B------:R-:W-:-:S04]  /*1bd0*/  FFMA R3, R4, R3, R4 ;  /* 0x0000000304037223 */ /* 0x000fc80000000004 */
[----:B------:R-:W-:-:S04]  /*1be0*/  FFMA R4, R0, R3, RZ ;  /* 0x0000000300047223 */ /* 0x000fc800000000ff */
[----:B------:R-:W-:-:S04]  /*1bf0*/  FFMA R6, -R9, R4, R0 ;  /* 0x0000000409067223 */ /* 0x000fc80000000100 */
[----:B------:R-:W-:Y:S01]  /*1c00*/  FFMA R3, R3, R6, R4 ;  /* 0x0000000603037223 */ /* 0x000fe20000000004 */
[----:B-1----:R-:W-:Y:S06]  /*1c10*/  @!P0 BRA `(.L_x_15) ;  /* 0x00000000000c8947 */ /* 0x002fec0003800000 */
[----:B------:R-:W-:Y:S01]  /*1c20*/  IMAD.MOV.U32 R3, RZ, RZ, R9 ;  /* 0x000000ffff037224 */ /* 0x000fe200078e0009 */
[----:B------:R-:W-:-:S07]  /*1c30*/  MOV R4, 0x1c50 ;  /* 0x00001c5000047802 */ /* 0x000fce0000000f00 */
[----:B------:R-:W-:Y:S05]  /*1c40*/  CALL.REL.NOINC `($__internal_0_$__cuda_sm3x_div_rn_noftz_f32_slowpath) ;  /* 0x0000001400187944 */ /* 0x000fea0003c00000 */
.L_x_15:
[----:B------:R-:W-:Y:S05]  /*1c50*/  BSYNC.RECONVERGENT B1 ;  /* 0x0000000000017941 */ /* 0x000fea0003800200 */
.L_x_14:
[----:B------:R-:W0:Y:S01]  /*1c60*/  LDC R0, c[0x0][0x3bc] ;  /* 0x0000ef00ff007b82 */ /* 0x000e220000000800 */
[----:B------:R-:W-:Y:S01]  /*1c70*/  BSSY.RECONVERGENT B1, `(.L_x_16) ;  /* 0x0000059000017945 */ /* 0x000fe20003800200 */
[C---:B0-----:R-:W-:Y:S01]  /*1c80*/  FMUL R9, |R0|.reuse, 16777216 ;  /* 0x4b80000000097820 */ /* 0x041fe20000400200 */
[----:B------:R-:W-:-:S04]  /*1c90*/  FSETP.GEU.AND P0, PT, |R0|, 1.175494350822287508e-38, PT ;  /* 0x008000000000780b */ /* 0x000fc80003f0e200 */
[----:B------:R-:W-:Y:S02]  /*1ca0*/  FSEL R9, R9, |R0|, !P0 ;  /* 0x4000000009097208 */ /* 0x000fe40004000000 */
[----:B------:R-:W-:Y:S02]  /*1cb0*/  FSEL R6, RZ, -24, P0 ;  /* 0xc1c00000ff067808 */ /* 0x000fe40000000000 */
[----:B------:R-:W-:-:S04]  /*1cc0*/  IADD3 R4, PT, PT, R9, -0x3f3504f3, RZ ;  /* 0xc0cafb0d09047810 */ /* 0x000fc80007ffe0ff */
        /* <DEDUP_REMOVED lines=9> */
[----:B------:R-:W-:-:S03]  /*1d60*/  IMAD.MOV.U32 R17, RZ, RZ, 0x3a2c32e4 ;  /* 0x3a2c32e4ff117424 */ /* 0x000fc600078e00ff */
[----:B------:R-:W-:Y:S01]  /*1d70*/  FADD R16, R15, -R4 ;  /* 0x800000040f107221 */ /* 0x000fe20000000000 */
[CC--:B------:R-:W-:Y:S01]  /*1d80*/  FMUL R14, R4.reuse, R4.reuse ;  /* 0x00000004040e7220 */ /* 0x0c0fe20000400000 */
[----:B------:R-:W-:Y:S02]  /*1d90*/  FFMA R6, R4, 1.4426950216293334961, R9 ;  /* 0x3fb8aa3b04067823 */ /* 0x000fe40000000009 */
[----:B------:R-:W-:Y:S01]  /*1da0*/  FADD R16, R16, R16 ;  /* 0x0000001010107221 */ /* 0x000fe20000000000 */
[C---:B------:R-:W-:Y:S01]  /*1db0*/  FFMA R17, R14.reuse, R17, 0.0032181653659790754318 ;  /* 0x3b52e7db0e117423 */ /* 0x040fe20000000011 */
[----:B------:R-:W-:Y:S02]  /*1dc0*/  FADD R9, R9, -R6 ;  /* 0x8000000609097221 */ /* 0x000fe40000000000 */
[----:B------:R-:W-:Y:S01]  /*1dd0*/  FFMA R15, R15, -R4, R16 ;  /* 0x800000040f0f7223 */ /* 0x000fe20000000010 */
[----:B------:R-:W-:Y:S01]  /*1de0*/  FFMA R17, R14, R17, 0.018033718690276145935 ;  /* 0x3c93bb730e117423 */ /* 0x000fe20000000011 */
[----:B------:R-:W-:-:S02]  /*1df0*/  FFMA R16, R4, 1.4426950216293334961, R9 ;  /* 0x3fb8aa3b04107823 */ /* 0x000fc40000000009 */
[----:B------:R-:W-:Y:S01]  /*1e00*/  FMUL R15, R8, R15 ;  /* 0x0000000f080f7220 */ /* 0x000fe20000400000 */
[----:B------:R-:W-:-:S03]  /*1e10*/  FFMA R17, R14, R17, 0.12022458761930465698 ;  /* 0x3df6384f0e117423 */ /* 0x000fc60000000011 */
[----:B------:R-:W-:Y:S01]  /*1e20*/  FFMA R9, R15, 1.4426950216293334961, R16 ;  /* 0x3fb8aa3b0f097823 */ /* 0x000fe20000000010 */
[----:B------:R-:W-:-:S03]  /*1e30*/  FMUL R17, R14, R17 ;  /* 0x000000110e117220 */ /* 0x000fc60000400000 */
[----:B------:R-:W-:Y:S01]  /*1e40*/  FFMA R8, R4, 1.9251366722983220825e-08, R9 ;  /* 0x32a55e3404087823 */ /* 0x000fe20000000009 */
[----:B------:R-:W-:-:S04]  /*1e50*/  FMUL R9, R17, 3 ;  /* 0x4040000011097820 */ /* 0x000fc80000400000 */
[----:B------:R-:W-:-:S04]  /*1e60*/  FFMA R8, R15, R9, R8 ;  /* 0x000000090f087223 */ /* 0x000fc80000000008 */
[----:B------:R-:W-:Y:S01]  /*1e70*/  FFMA R17, R4, R17, R8 ;  /* 0x0000001104117223 */ /* 0x000fe20000000008 */
[----:B------:R-:W-:-:S03]  /*1e80*/  MOV R8, 0x391fcb8e ;  /* 0x391fcb8e00087802 */ /* 0x000fc60000000f00 */
        /* <DEDUP_REMOVED lines=24> */
[----:B------:R-:W-:Y:S02]  /*2010*/  VIADD R9, R15, 0x7f000000 ;  /* 0x7f0000000f097836 */ /* 0x000fe40000000000 */
[----:B-1----:R-:W-:Y:S02]  /*2020*/  IMAD R15, R14, 0x800000, -R15 ;  /* 0x008000000e0f7824 */ /* 0x002fe400078e0a0f */
        /* <DEDUP_REMOVED lines=19> */
.L_x_18:
[----:B------:R-:W-:Y:S02]  /*2160*/  FSETP.NEU.AND P0, PT, |R3|, +INF , PT ;  /* 0x7f8000000300780b */ /* 0x000fe40003f0d200 */
[----:B------:R-:W-:-:S13]  /*2170*/  FSETP.EQ.AND P1, PT, R0, -1, PT ;  /* 0xbf8000000000780b */ /* 0x000fda0003f22000 */
[----:B------:R-:W-:Y:S05]  /*2180*/  @!P0 BRA P1, `(.L_x_17) ;  /* 0x00000000001c8947 */ /* 0x000fea0000800000 */
[----:B------:R-:W-:Y:S02]  /*2190*/  FSETP.GEU.AND P1, PT, R0, RZ, PT ;  /* 0x000000ff0000720b */ /* 0x000fe40003f2e000 */
[----:B------:R-:W-:-:S11]  /*21a0*/  MOV R13, R8 ;  /* 0x00000008000d7202 */ /* 0x000fd60000000f00 */
[----:B------:R-:W0:Y:S01]  /*21b0*/  @!P1 FRND.FLOOR R0, R3 ;  /* 0x0000000300009307 */ /* 0x000e220000205000 */
[----:B------:R-:W-:Y:S02]  /*21c0*/  @!P1 FSETP.NEU.AND P2, PT, |R4|, 1, PT ;  /* 0x3f8000000400980b */ /* 0x000fe40003f4d200 */
[----:B0-----:R-:W-:Y:S02]  /*21d0*/  @!P1 FSETP.NEU.AND P0, PT, R3, R0, PT ;  /* 0x000000000300920b */ /* 0x001fe40003f0d000 */
[----:B------:R-:W-:-:S04]  /*21e0*/  @!P1 FSEL R0, R8, -R8, P2 ;  /* 0x8000000808009208 */ /* 0x000fc80001000000 */
[----:B------:R-:W-:-:S07]  /*21f0*/  @!P1 FSEL R13, R0, +QNAN , !P0 ;  /* 0x7fffffff000d9808 */ /* 0x000fce0004000000 */
.L_x_17:
[----:B------:R-:W-:Y:S05]  /*2200*/  BSYNC.RECONVERGENT B1 ;  /* 0x0000000000017941 */ /* 0x000fea0003800200 */
.L_x_16:
[----:B------:R-:W0:Y:S01]  /*2210*/  LDC R6, c[0x0][0x39c] ;  /* 0x0000e700ff067b82 */ /* 0x000e220000000800 */
[----:B------:R-:W-:Y:S02]  /*2220*/  IABS R4, R2 ;  /* 0x0000000200047213 */ /* 0x000fe40000000000 */
[----:B------:R-:W-:Y:S02]  /*2230*/  ISETP.GE.AND P1, PT, R2, RZ, PT ;  /* 0x000000ff0200720c */ /* 0x000fe40003f26270 */
[----:B0-----:R-:W-:Y:S02]  /*2240*/  IABS R0, R6 ;  /* 0x0000000600007213 */ /* 0x001fe40000000000 */
[----:B------:R-:W-:Y:S02]  /*2250*/  ISETP.NE.AND P2, PT, R6, RZ, PT ;  /* 0x000000ff0600720c */ /* 0x000fe40003f45270 */
[----:B------:R-:W0:Y:S08]  /*2260*/  I2F.RP R3, R0 ;  /* 0x0000000000037306 */ /* 0x000e300000209400 */
[----:B0-----:R-:W0:Y:S02]  /*2270*/  MUFU.RCP R3, R3 ;  /* 0x0000000300037308 */ /* 0x001e240000001000 */
[----:B0-----:R-:W-:-:S06]  /*2280*/  VIADD R8, R3, 0xffffffe ;  /* 0x0ffffffe03087836 */ /* 0x001fcc0000000000 */
[----:B------:R0:W1:Y:S02]  /*2290*/  F2I.FTZ.U32.TRUNC.NTZ R9, R8 ;  /* 0x0000000800097305 */ /* 0x000064000021f000 */
[----:B0-----:R-:W-:Y:S02]  /*22a0*/  HFMA2 R8, -RZ, RZ, 0, 0 ;  /* 0x00000000ff087431 */ /* 0x001fe400000001ff */
[----:B-1----:R-:W-:-:S04]  /*22b0*/  IMAD.MOV R15, RZ, RZ, -R9 ;  /* 0x000000ffff0f7224 */ /* 0x002fc800078e0a09 */
[----:B------:R-:W-:-:S04]  /*22c0*/  IMAD R15, R15, R0, RZ ;  /* 0x000000000f0f7224 */ /* 0x000fc800078e02ff */
[----:B------:R-:W-:-:S06]  /*22d0*/  IMAD.HI.U32 R15, R9, R15, R8 ;  /* 0x0000000f090f7227 */ /* 0x000fcc00078e0008 */
[----:B------:R-:W-:-:S04]  /*22e0*/  IMAD.HI.U32 R15, R15, R4, RZ ;  /* 0x000000040f0f7227 */ /* 0x000fc800078e00ff */
[----:B------:R-:W-:-:S04]  /*22f0*/  IMAD.MOV R15, RZ, RZ, -R15 ;  /* 0x000000ffff0f7224 */ /* 0x000fc800078e0a0f */
[----:B------:R-:W-:-:S05]  /*2300*/  IMAD R15, R0, R15, R4 ;  /* 0x0000000f000f7224 */ /* 0x000fca00078e0204 */
[----:B------:R-:W-:-:S13]  /*2310*/  ISETP.GT.U32.AND P0, PT, R0, R15, PT ;  /* 0x0000000f0000720c */ /* 0x000fda0003f04070 */
[----:B------:R-:W-:-:S05]  /*2320*/  @!P0 IMAD.IADD R15, R15, 0x1, -R0 ;  /* 0x000000010f0f8824 */ /* 0x000fca00078e0a00 */
[----:B------:R-:W-:-:S13]  /*2330*/  ISETP.GT.U32.AND P0, PT, R0, R15, PT ;  /* 0x0000000f0000720c */ /* 0x000fda0003f04070 */
[----:B------:R-:W-:-:S05]  /*2340*/  @!P0 IADD3 R15, PT, PT, R15, -R0, RZ ;  /* 0x800000000f0f8210 */ /* 0x000fca0007ffe0ff */
[----:B------:R-:W-:-:S04]  /*2350*/  IMAD.MOV.U32 R0, RZ, RZ, R15 ;  /* 0x000000ffff007224 */ /* 0x000fc800078e000f */
[----:B------:R-:W-:Y:S01]  /*2360*/  @!P1 IMAD.MOV R0, RZ, RZ, -R0 ;  /* 0x000000ffff009224 */ /* 0x000fe200078e0a00 */
[----:B------:R-:W-:-:S04]  /*2370*/  @!P2 LOP3.LUT R0, RZ, R6, RZ, 0x33, !PT ;  /* 0x00000006ff00a212 */ /* 0x000fc800078e33ff */
[----:B------:R-:W-:-:S05]  /*2380*/  I2FP.F32.S32 R0, R0 ;  /* 0x0000000000007245 */ /* 0x000fca0000201400 */
[----:B------:R-:W-:-:S07]  /*2390*/  FMUL R13, R0, R13 ;  /* 0x0000000d000d7220 */ /* 0x000fce0000400000 */
.L_x_7:
[----:B------:R-:W-:Y:S05]  /*23a0*/  BSYNC.RECONVERGENT B0 ;  /* 0x0000000000007941 */ /* 0x000fea0003800200 */
.L_x_0:
[C---:B------:R-:W-:Y:S01]  /*23b0*/  FMUL R0, R13.reuse, 0.63661974668502807617 ;  /* 0x3f22f9830d007820 */ /* 0x040fe20000400000 */
[----:B------:R-:W-:Y:S01]  /*23c0*/  FSETP.GE.AND P0, PT, |R13|, 105615, PT ;  /* 0x47ce47800d00780b */ /* 0x000fe20003f06200 */
[----:B------:R-:W0:Y:S01]  /*23d0*/  LDCU.64 UR6, c[0x0][0x358] ;  /* 0x00006b00ff0677ac */ /* 0x000e220008000a00 */
[----:B------:R-:W-:Y:S03]  /*23e0*/  BSSY.RECONVERGENT B0, `(.L_x_19) ;  /* 0x0000040000007945 */ /* 0x000fe60003800200 */
[----:B------:R-:W1:Y:S02]  /*23f0*/  F2I.NTZ R0, R0 ;  /* 0x0000000000007305 */ /* 0x000e640000203100 */
[-C--:B-1----:R-:W-:Y:S02]  /*2400*/  I2FP.F32.S32 R14, R0.reuse ;  /* 0x00000000000e7245 */ /* 0x082fe40000201400 */
[----:B------:R-:W-:-:S03]  /*2410*/  MOV R17, R0 ;  /* 0x0000000000117202 */ /* 0x000fc60000000f00 */
[----:B------:R-:W-:-:S04]  /*2420*/  FFMA R3, R14, -1.5707962512969970703, R13 ;  /* 0xbfc90fda0e037823 */ /* 0x000fc8000000000d */
[----:B------:R-:W-:-:S04]  /*2430*/  FFMA R3, R14, -7.5497894158615963534e-08, R3 ;  /* 0xb3a221680e037823 */ /* 0x000fc80000000003 */
[----:B------:R-:W-:-:S04]  /*2440*/  FFMA R14, R14, -5.3903029534742383927e-15, R3 ;  /* 0xa7c234c50e0e7823 */ /* 0x000fc80000000003 */
[----:B------:R-:W-:Y:S01]  /*2450*/  IMAD.MOV.U32 R2, RZ, RZ, R14 ;  /* 0x000000ffff027224 */ /* 0x000fe200078e000e */
[----:B0-----:R-:W-:Y:S06]  /*2460*/  @!P0 BRA `(.L_x_20) ;  /* 0x0000000000dc8947 */ /* 0x001fec0003800000 */
[----:B------:R-:W-:-:S13]  /*2470*/  FSETP.NEU.AND P0, PT, |R13|, +INF , PT ;  /* 0x7f8000000d00780b */ /* 0x000fda0003f0d200 */
[----:B------:R-:W-:Y:S01]  /*2480*/  @!P0 FMUL R2, RZ, R13 ;  /* 0x0000000dff028220 */ /* 0x000fe20000400000 */
[----:B------:R-:W-:Y:S01]  /*2490*/  @!P0 MOV R0, RZ ;  /* 0x000000ff00008202 */ /* 0x000fe20000000f00 */
[----:B------:R-:W-:Y:S06]  /*24a0*/  @!P0 BRA `(.L_x_20) ;  /* 0x0000000000cc8947 */ /* 0x000fec0003800000 */
[----:B------:R-:W-:Y:S02]  /*24b0*/  IMAD.SHL.U32 R2, R13, 0x100, RZ ;  /* 0x000001000d027824 */ /* 0x000fe400078e00ff */
[----:B------:R-:W-:Y:S02]  /*24c0*/  HFMA2 R6, -RZ, RZ, 0, 0 ;  /* 0x00000000ff067431 */ /* 0x000fe400000001ff */
[----:B------:R-:W-:Y:S01]  /*24d0*/  IMAD.MOV.U32 R0, RZ, RZ, R1 ;  /* 0x000000ffff007224 */ /* 0x000fe200078e0001 */
[----:B------:R-:W0:Y:S01]  /*24e0*/  LDCU.64 UR8, c[0x4][URZ] ;  /* 0x01000000ff0877ac */ /* 0x000e220008000a00 */
[----:B------:R-:W-:Y:S01]  /*24f0*/  LOP3.LUT R19, R2, 0x80000000, RZ, 0xfc, !PT ;  /* 0x8000000002137812 */ /* 0x000fe200078efcff */
[----:B------:R-:W-:Y:S01]  /*2500*/  UMOV UR5, URZ ;  /* 0x000000ff00057c82 */ /* 0x000fe20008000000 */
[----:B------:R-:W-:-:S05]  /*2510*/  UMOV UR4, URZ ;  /* 0x000000ff00047c82 */ /* 0x000fca0008000000 */
.L_x_21:
[----:B0-----:R-:W-:Y:S01]  /*2520*/  MOV R8, UR8 ;  /* 0x0000000800087c02 */ /* 0x001fe20008000f00 */
[----:B------:R-:W-:-:S05]  /*2530*/  IMAD.U32 R9, RZ, RZ, UR9 ;  /* 0x00000009ff097e24 */ /* 0x000fca000f8e00ff */
[----:B------:R-:W2:Y:S01]  /*2540*/  LDG.E.CONSTANT R2, desc[UR6][R8.64] ;  /* 0x0000000608027981 */ /* 0x000ea2000c1e9900 */
[----:B------:R-:W-:Y:S02]  /*2550*/  UIADD3 UR8, UP0, UPT, UR8, 0x4, URZ ;  /* 0x0000000408087890 */ /* 0x000fe4000ff1e0ff */
[----:B------:R-:W-:Y:S02]  /*2560*/  UIADD3 UR4, UPT, UPT, UR4, 0x1, URZ ;  /* 0x0000000104047890 */ /* 0x000fe4000fffe0ff */
[----:B------:R-:W-:Y:S02]  /*2570*/  UIADD3.X UR9, UPT, UPT, URZ, UR9, URZ, UP0, !UPT ;  /* 0x00000009ff097290 */ /* 0x000fe400087fe4ff */
[----:B------:R-:W-:Y:S01]  /*2580*/  UISETP.NE.AND UP0, UPT, UR4, 0x6, UPT ;  /* 0x000000060400788c */ /* 0x000fe2000bf05270 */
[----:B--2---:R-:W-:-:S03]  /*2590*/  IMAD.WIDE.U32 R2, R2, R19, RZ ;  /* 0x0000001302027225 */ /* 0x004fc600078e00ff */
[----:B------:R-:W-:-:S04]  /*25a0*/  IADD3 R15, P0, PT, R2, R6, RZ ;  /* 0x00000006020f7210 */ /* 0x000fc80007f1e0ff */
[----:B------:R-:W-:Y:S01]  /*25b0*/  IADD3.X R6, PT, PT, R3, UR5, RZ, P0, !PT ;  /* 0x0000000503067c10 */ /* 0x000fe200087fe4ff */
[----:B------:R0:W-:Y:S02]  /*25c0*/  STL [R0], R15 ;  /* 0x0000000f00007387 */ /* 0x0001e40000100800 */
[----:B0-----:R-:W-:Y:S01]  /*25d0*/  IADD3 R0, PT, PT, R0, 0x4, RZ ;  /* 0x0000000400007810 */ /* 0x001fe20007ffe0ff */
[----:B------:R-:W-:Y:S06]  /*25e0*/  BRA.U UP0, `(.L_x_21) ;  /* 0xfffffffd00cc7547 */ /* 0x000fec000b83ffff */
[----:B------:R-:W-:Y:S01]  /*25f0*/  SHF.R.U32.HI R4, RZ, 0x17, R13 ;  /* 0x00000017ff047819 */ /* 0x000fe2000001160d */
[----:B------:R0:W-:Y:S03]  /*2600*/  STL [R1+0x18], R6 ;  /* 0x0000180601007387 */ /* 0x0001e60000100800 */
[C---:B------:R-:W-:Y:S02]  /*2610*/  LOP3.LUT R0, R4.reuse, 0xe0, RZ, 0xc0, !PT ;  /* 0x000000e004007812 */ /* 0x040fe400078ec0ff */
[----:B------:R-:W-:-:S03]  /*2620*/  LOP3.LUT P0, RZ, R4, 0x1f, RZ, 0xc0, !PT ;  /* 0x0000001f04ff7812 */ /* 0x000fc6000780c0ff */
[----:B------:R-:W-:-:S05]  /*2630*/  VIADD R0, R0, 0xffffff80 ;  /* 0xffffff8000007836 */ /* 0x000fca0000000000 */
[----:B------:R-:W-:-:S05]  /*2640*/  SHF.R.U32.HI R0, RZ, 0x5, R0 ;  /* 0x00000005ff007819 */ /* 0x000fca0000011600 */
[----:B------:R-:W-:-:S05]  /*2650*/  IMAD R15, R0, -0x4, R1 ;  /* 0xfffffffc000f7824 */ /* 0x000fca00078e0201 */
[----:B------:R-:W2:Y:S04]  /*2660*/  LDL R0, [R15+0x18] ;  /* 0x000018000f007983 */ /* 0x000ea80000100800 */
[----:B------:R-:W2:Y:S04]  /*2670*/  LDL R3, [R15+0x14] ;  /* 0x000014000f037983 */ /* 0x000ea80000100800 */
[----:B------:R-:W3:Y:S01]  /*2680*/  @P0 LDL R2, [R15+0x10] ;  /* 0x000010000f020983 */ /* 0x000ee20000100800 */
[----:B------:R-:W-:Y:S01]  /*2690*/  LOP3.LUT R4, R4, 0x1f, RZ, 0xc0, !PT ;  /* 0x0000001f04047812 */ /* 0x000fe200078ec0ff */
[----:B------:R-:W-:Y:S01]  /*26a0*/  UMOV UR4, 0x54442d19 ;  /* 0x54442d1900047882 */ /* 0x000fe20000000000 */
[----:B------:R-:W-:-:S02]  /*26b0*/  UMOV UR5, 0x3bf921fb ;  /* 0x3bf921fb00057882 */ /* 0x000fc40000000000 */
[-C--:B--2---:R-:W-:Y:S02]  /*26c0*/  @P0 SHF.L.W.U32.HI R0, R3, R4.reuse, R0 ;  /* 0x0000000403000219 */ /* 0x084fe40000010e00 */
[----:B---3--:R-:W-:Y:S02]  /*26d0*/  @P0 SHF.L.W.U32.HI R3, R2, R4, R3 ;  /* 0x0000000402030219 */ /* 0x008fe40000010e03 */
[----:B------:R-:W-:Y:S02]  /*26e0*/  ISETP.GE.AND P0, PT, R13, RZ, PT ;  /* 0x000000ff0d00720c */ /* 0x000fe40003f06270 */
[C---:B------:R-:W-:Y:S02]  /*26f0*/  SHF.L.W.U32.HI R2, R3.reuse, 0x2, R0 ;  /* 0x0000000203027819 */ /* 0x040fe40000010e00 */
[----:B------:R-:W-:Y:S02]  /*2700*/  SHF.L.U32 R3, R3, 0x2, RZ ;  /* 0x0000000203037819 */ /* 0x000fe400000006ff */
[----:B------:R-:W-:-:S04]  /*2710*/  SHF.R.S32.HI R4, RZ, 0x1f, R2 ;  /* 0x0000001fff047819 */ /* 0x000fc80000011402 */
[C---:B------:R-:W-:Y:S02]  /*2720*/  LOP3.LUT R8, R4.reuse, R3, RZ, 0x3c, !PT ;  /* 0x0000000304087212 */ /* 0x040fe400078e3cff */
[----:B------:R-:W-:Y:S02]  /*2730*/  LOP3.LUT R9, R4, R2, RZ, 0x3c, !PT ;  /* 0x0000000204097212 */ /* 0x000fe400078e3cff */
[----:B------:R-:W-:Y:S02]  /*2740*/  SHF.R.U32.HI R3, RZ, 0x1e, R0 ;  /* 0x0000001eff037819 */ /* 0x000fe40000011600 */
[C---:B------:R-:W-:Y:S02]  /*2750*/  LOP3.LUT R4, R2.reuse, R13, RZ, 0x3c, !PT ;  /* 0x0000000d02047212 */ /* 0x040fe400078e3cff */
[----:B------:R-:W1:Y:S01]  /*2760*/  I2F.F64.S64 R8, R8 ;  /* 0x0000000800087312 */ /* 0x000e620000301c00 */
[----:B------:R-:W-:Y:S02]  /*2770*/  LEA.HI R0, R2, R3, RZ, 0x1 ;  /* 0x0000000302007211 */ /* 0x000fe400078f08ff */
[----:B------:R-:W-:-:S03]  /*2780*/  ISETP.GE.AND P1, PT, R4, RZ, PT ;  /* 0x000000ff0400720c */ /* 0x000fc60003f26270 */
[----:B------:R-:W-:-:S05]  /*2790*/  IMAD.MOV R2, RZ, RZ, -R0 ;  /* 0x000000ffff027224 */ /* 0x000fca00078e0a00 */
[----:B------:R-:W-:Y:S01]  /*27a0*/  @!P0 MOV R0, R2 ;  /* 0x0000000200008202 */ /* 0x000fe20000000f00 */
[----:B-1----:R-:W-:-:S10]  /*27b0*/  DMUL R18, R8, UR4 ;  /* 0x0000000408127c28 */ /* 0x002fd40008000000 */
[----:B------:R-:W1:Y:S02]  /*27c0*/  F2F.F32.F64 R18, R18 ;  /* 0x0000001200127310 */ /* 0x000e640000301000 */
[----:B01----:R-:W-:-:S07]  /*27d0*/  FSEL R2, -R18, R18, !P1 ;  /* 0x0000001212027208 */ /* 0x003fce0004800100 */
.L_x_20:
[----:B------:R-:W-:Y:S05]  /*27e0*/  BSYNC.RECONVERGENT B0 ;  /* 0x0000000000007941 */ /* 0x000fea0003800200 */
.L_x_19:
[----:B------:R-:W-:Y:S01]  /*27f0*/  LOP3.LUT R6, R0, 0x1, RZ, 0xc0, !PT ;  /* 0x0000000100067812 */ /* 0x000fe200078ec0ff */
[----:B------:R-:W-:Y:S02]  /*2800*/  IMAD.MOV.U32 R16, RZ, RZ, 0x37cbac00 ;  /* 0x37cbac00ff107424 */ /* 0x000fe400078e00ff */
[----:B------:R-:W-:Y:S01]  /*2810*/  FMUL R3, R2, R2 ;  /* 0x0000000202037220 */ /* 0x000fe20000400000 */
[----:B------:R-:W-:Y:S01]  /*2820*/  VIADD R0, R0, 0x1 ;  /* 0x0000000100007836 */ /* 0x000fe20000000000 */
[----:B------:R-:W-:Y:S01]  /*2830*/  ISETP.NE.U32.AND P0, PT, R6, 0x1, PT ;  /* 0x000000010600780c */ /* 0x000fe20003f05070 */
[----:B------:R-:W-:Y:S02]  /*2840*/  HFMA2 R6, -RZ, RZ, 1.0078125, -8.98838043212890625e-05 ;  /* 0x3c0885e4ff067431 */ /* 0x000fe400000001ff */
[----:B------:R-:W-:Y:S01]  /*2850*/  FFMA R4, R3, R16, -0.0013887860113754868507 ;  /* 0xbab607ed03047423 */ /* 0x000fe20000000010 */
[----:B------:R-:W-:Y:S01]  /*2860*/  MOV R9, 0x3e2aaaa8 ;  /* 0x3e2aaaa800097802 */ /* 0x000fe20000000f00 */
[----:B------:R-:W-:Y:S01]  /*2870*/  BSSY.RECONVERGENT B0, `(.L_x_22) ;  /* 0x0000044000007945 */ /* 0x000fe20003800200 */
[----:B------:R-:W-:-:S02]  /*2880*/  LOP3.LUT P1, RZ, R0, 0x2, RZ, 0xc0, !PT ;  /* 0x0000000200ff7812 */ /* 0x000fc4000782c0ff */
[----:B------:R-:W-:Y:S02]  /*2890*/  FSEL R4, R4, -0.00019574658654164522886, P0 ;  /* 0xb94d415304047808 */ /* 0x000fe40000000000 */
[----:B------:R-:W-:Y:S02]  /*28a0*/  FSEL R0, R2, 1, !P0 ;  /* 0x3f80000002007808 */ /* 0x000fe40004000000 */
[----:B------:R-:W-:Y:S02]  /*28b0*/  FSEL R6, R6, 0.041666727513074874878, !P0 ;  /* 0x3d2aaabb06067808 */ /* 0x000fe40004000000 */
[----:B------:R-:W-:Y:S01]  /*28c0*/  FSEL R9, -R9, -0.4999999701976776123, !P0 ;  /* 0xbeffffff09097808 */ /* 0x000fe20004000100 */
[----:B------:R-:W-:Y:S01]  /*28d0*/  FFMA R15, R3, R0, RZ ;  /* 0x00000000030f7223 */ /* 0x000fe200000000ff */
[----:B------:R-:W-:Y:S01]  /*28e0*/  FSETP.GE.AND P0, PT, |R13|, 105615, PT ;  /* 0x47ce47800d00780b */ /* 0x000fe20003f06200 */
[----:B------:R-:W-:-:S04]  /*28f0*/  FFMA R4, R3, R4, R6 ;  /* 0x0000000403047223 */ /* 0x000fc80000000006 */
[----:B------:R-:W-:-:S04]  /*2900*/  FFMA R4, R3, R4, R9 ;  /* 0x0000000403047223 */ /* 0x000fc80000000009 */
[----:B------:R-:W-:-:S04]  /*2910*/  FFMA R15, R15, R4, R0 ;  /* 0x000000040f0f7223 */ /* 0x000fc80000000000 */
[----:B------:R-:W-:Y:S01]  /*2920*/  @P1 FADD R15, RZ, -R15 ;  /* 0x8000000fff0f1221 */ /* 0x000fe20000000000 */
[----:B------:R-:W-:Y:S06]  /*2930*/  @!P0 BRA `(.L_x_23) ;  /* 0x0000000000dc8947 */ /* 0x000fec0003800000 */
[----:B------:R-:W-:-:S13]  /*2940*/  FSETP.NEU.AND P0, PT, |R13|, +INF , PT ;  /* 0x7f8000000d00780b */ /* 0x000fda0003f0d200 */
[----:B------:R-:W-:Y:S01]  /*2950*/  @!P0 FMUL R14, RZ, R13 ;  /* 0x0000000dff0e8220 */ /* 0x000fe20000400000 */
[----:B------:R-:W-:Y:S01]  /*2960*/  @!P0 IMAD.MOV.U32 R17, RZ, RZ, RZ ;  /* 0x000000ffff118224 */ /* 0x000fe200078e00ff */
[----:B------:R-:W-:Y:S06]  /*2970*/  @!P0 BRA `(.L_x_23) ;  /* 0x0000000000cc8947 */ /* 0x000fec0003800000 */
[----:B------:R-:W-:Y:S01]  /*2980*/  SHF.L.U32 R2, R13, 0x8, RZ ;  /* 0x000000080d027819 */ /* 0x000fe200000006ff */
[----:B------:R-:W-:Y:S01]  /*2990*/  IMAD.MOV.U32 R6, RZ, RZ, RZ ;  /* 0x000000ffff067224 */ /* 0x000fe200078e00ff */
[----:B------:R-:W-:Y:S01]  /*29a0*/  MOV R0, R1 ;  /* 0x0000000100007202 */ /* 0x000fe20000000f00 */
[----:B------:R-:W0:Y:S01]  /*29b0*/  LDCU.64 UR8, c[0x4][URZ] ;  /* 0x01000000ff0877ac */ /* 0x000e220008000a00 */
[----:B------:R-:W-:Y:S01]  /*29c0*/  LOP3.LUT R19, R2, 0x80000000, RZ, 0xfc, !PT ;  /* 0x8000000002137812 */ /* 0x000fe200078efcff */
[----:B------:R-:W-:Y:S01]  /*29d0*/  UMOV UR5, URZ ;  /* 0x000000ff00057c82 */ /* 0x000fe20008000000 */
[----:B------:R-:W-:-:S05]  /*29e0*/  UMOV UR4, URZ ;  /* 0x000000ff00047c82 */ /* 0x000fca0008000000 */
.L_x_24:
[----:B0-----:R-:W-:Y:S01]  /*29f0*/  IMAD.U32 R8, RZ, RZ, UR8 ;  /* 0x00000008ff087e24 */ /* 0x001fe2000f8e00ff */
[----:B------:R-:W-:-:S05]  /*2a00*/  MOV R9, UR9 ;  /* 0x0000000900097c02 */ /* 0x000fca0008000f00 */
        /* <DEDUP_REMOVED lines=9> */
[----:B0-----:R-:W-:Y:S01]  /*2aa0*/  VIADD R0, R0, 0x4 ;  /* 0x0000000400007836 */ /* 0x001fe20000000000 */
[----:B------:R-:W-:Y:S06]  /*2ab0*/  BRA.U UP0, `(.L_x_24) ;  /* 0xfffffffd00cc7547 */ /* 0x000fec000b83ffff */
[----:B------:R-:W-:Y:S01]  /*2ac0*/  SHF.R.U32.HI R4, RZ, 0x17, R13 ;  /* 0x00000017ff047819 */ /* 0x000fe2000001160d */
[----:B------:R0:W-:Y:S03]  /*2ad0*/  STL [R1+0x18], R6 ;  /* 0x0000180601007387 */ /* 0x0001e60000100800 */
[C---:B------:R-:W-:Y:S02]  /*2ae0*/  LOP3.LUT R0, R4.reuse, 0xe0, RZ, 0xc0, !PT ;  /* 0x000000e004007812 */ /* 0x040fe400078ec0ff */
[----:B------:R-:W-:Y:S02]  /*2af0*/  LOP3.LUT P0, RZ, R4, 0x1f, RZ, 0xc0, !PT ;  /* 0x0000001f04ff7812 */ /* 0x000fe4000780c0ff */
[----:B------:R-:W-:-:S04]  /*2b00*/  IADD3 R0, PT, PT, R0, -0x80, RZ ;  /* 0xffffff8000007810 */ /* 0x000fc80007ffe0ff */
[----:B------:R-:W-:-:S05]  /*2b10*/  SHF.R.U32.HI R0, RZ, 0x5, R0 ;  /* 0x00000005ff007819 */ /* 0x000fca0000011600 */
[----:B------:R-:W-:-:S05]  /*2b20*/  IMAD R14, R0, -0x4, R1 ;  /* 0xfffffffc000e7824 */ /* 0x000fca00078e0201 */
[----:B------:R-:W2:Y:S04]  /*2b30*/  LDL R0, [R14+0x18] ;  /* 0x000018000e007983 */ /* 0x000ea80000100800 */
[----:B------:R-:W2:Y:S04]  /*2b40*/  LDL R3, [R14+0x14] ;  /* 0x000014000e037983 */ /* 0x000ea80000100800 */
[----:B------:R-:W3:Y:S01]  /*2b50*/  @P0 LDL R2, [R14+0x10] ;  /* 0x000010000e020983 */ /* 0x000ee20000100800 */
[----:B------:R-:W-:Y:S01]  /*2b60*/  LOP3.LUT R4, R4, 0x1f, RZ, 0xc0, !PT ;  /* 0x0000001f04047812 */ /* 0x000fe200078ec0ff */
[----:B------:R-:W-:Y:S01]  /*2b70*/  UMOV UR4, 0x54442d19 ;  /* 0x54442d1900047882 */ /* 0x000fe20000000000 */
[----:B------:R-:W-:Y:S01]  /*2b80*/  UMOV UR5, 0x3bf921fb ;  /* 0x3bf921fb00057882 */ /* 0x000fe20000000000 */
[----:B------:R-:W-:-:S02]  /*2b90*/  ISETP.GE.AND P1, PT, R13, RZ, PT ;  /* 0x000000ff0d00720c */ /* 0x000fc40003f26270 */
[-C--:B--2---:R-:W-:Y:S02]  /*2ba0*/  @P0 SHF.L.W.U32.HI R0, R3, R4.reuse, R0 ;  /* 0x0000000403000219 */ /* 0x084fe40000010e00 */
[----:B---3--:R-:W-:Y:S02]  /*2bb0*/  @P0 SHF.L.W.U32.HI R3, R2, R4, R3 ;  /* 0x0000000402030219 */ /* 0x008fe40000010e03 */
[--C-:B------:R-:W-:Y:S02]  /*2bc0*/  SHF.R.U32.HI R17, RZ, 0x1e, R0.reuse ;  /* 0x0000001eff117819 */ /* 0x100fe40000011600 */
[C---:B------:R-:W-:Y:S01]  /*2bd0*/  SHF.L.W.U32.HI R2, R3.reuse, 0x2, R0 ;  /* 0x0000000203027819 */ /* 0x040fe20000010e00 */
[----:B------:R-:W-:-:S03]  /*2be0*/  IMAD.SHL.U32 R3, R3, 0x4, RZ ;  /* 0x0000000403037824 */ /* 0x000fc600078e00ff */
[----:B------:R-:W-:Y:S02]  /*2bf0*/  SHF.R.S32.HI R4, RZ, 0x1f, R2 ;  /* 0x0000001fff047819 */ /* 0x000fe40000011402 */
[----:B------:R-:W-:Y:S02]  /*2c00*/  LEA.HI R17, R2, R17, RZ, 0x1 ;  /* 0x0000001102117211 */ /* 0x000fe400078f08ff */
[C---:B------:R-:W-:Y:S02]  /*2c10*/  LOP3.LUT R8, R4.reuse, R3, RZ, 0x3c, !PT ;  /* 0x0000000304087212 */ /* 0x040fe400078e3cff */
[----:B------:R-:W-:Y:S02]  /*2c20*/  LOP3.LUT R9, R4, R2, RZ, 0x3c, !PT ;  /* 0x0000000204097212 */ /* 0x000fe400078e3cff */
[----:B------:R-:W-:Y:S02]  /*2c30*/  LOP3.LUT R13, R2, R13, RZ, 0x3c, !PT ;  /* 0x0000000d020d7212 */ /* 0x000fe400078e3cff */
[----:B------:R-:W-:-:S02]  /*2c40*/  IADD3 R0, PT, PT, -R17, RZ, RZ ;  /* 0x000000ff11007210 */ /* 0x000fc40007ffe1ff */
[----:B------:R-:W1:Y:S01]  /*2c50*/  I2F.F64.S64 R8, R8 ;  /* 0x0000000800087312 */ /* 0x000e620000301c00 */
[----:B------:R-:W-:Y:S02]  /*2c60*/  ISETP.GE.AND P0, PT, R13, RZ, PT ;  /* 0x000000ff0d00720c */ /* 0x000fe40003f06270 */
[----:B------:R-:W-:Y:S01]  /*2c70*/  @!P1 IMAD.MOV.U32 R17, RZ, RZ, R0 ;  /* 0x000000ffff119224 */ /* 0x000fe200078e0000 */
[----:B-1----:R-:W-:-:S10]  /*2c80*/  DMUL R18, R8, UR4 ;  /* 0x0000000408127c28 */ /* 0x002fd40008000000 */
[----:B------:R-:W1:Y:S02]  /*2c90*/  F2F.F32.F64 R18, R18 ;  /* 0x0000001200127310 */ /* 0x000e640000301000 */
[----:B01----:R-:W-:-:S07]  /*2ca0*/  FSEL R14, -R18, R18, !P0 ;  /* 0x00000012120e7208 */ /* 0x003fce0004000100 */
.L_x_23:
[----:B------:R-:W-:Y:S05]  /*2cb0*/  BSYNC.RECONVERGENT B0 ;  /* 0x0000000000007941 */ /* 0x000fea0003800200 */
.L_x_22:
[----:B------:R-:W0:Y:S01]  /*2cc0*/  LDC R0, c[0x0][0x3a0] ;  /* 0x0000e800ff007b82 */ /* 0x000e220000000800 */
[----:B------:R-:W-:Y:S01]  /*2cd0*/  ISETP.GE.AND P2, PT, R7, RZ, PT ;  /* 0x000000ff0700720c */ /* 0x000fe20003f46270 */
[----:B------:R-:W1:Y:S01]  /*2ce0*/  LDCU UR4, c[0x0][0x3a4] ;  /* 0x00007480ff0477ac */ /* 0x000e620008000800 */
[----:B------:R-:W-:Y:S01]  /*2cf0*/  IMAD R5, R5, R12, R10 ;  /* 0x0000000c05057224 */ /* 0x000fe200078e020a */
[----:B0-----:R-:W-:-:S04]  /*2d00*/  IABS R9, R0 ;  /* 0x0000000000097213 */ /* 0x001fc80000000000 */
[----:B------:R-:W0:Y:S08]  /*2d10*/  I2F.RP R4, R9 ;  /* 0x0000000900047306 */ /* 0x000e300000209400 */
[----:B0-----:R-:W0:Y:S02]  /*2d20*/  MUFU.RCP R4, R4 ;  /* 0x0000000400047308 */ /* 0x001e240000001000 */
[----:B0-----:R-:W-:-:S06]  /*2d30*/  IADD3 R2, PT, PT, R4, 0xffffffe, RZ ;  /* 0x0ffffffe04027810 */ /* 0x001fcc0007ffe0ff */
[----:B------:R0:W2:Y:S02]  /*2d40*/  F2I.FTZ.U32.TRUNC.NTZ R3, R2 ;  /* 0x0000000200037305 */ /* 0x0000a4000021f000 */
[----:B0-----:R-:W-:Y:S01]  /*2d50*/  MOV R2, RZ ;  /* 0x000000ff00027202 */ /* 0x001fe20000000f00 */
[----:B--2---:R-:W-:-:S04]  /*2d60*/  IMAD.MOV R6, RZ, RZ, -R3 ;  /* 0x000000ffff067224 */ /* 0x004fc800078e0a03 */
[----:B------:R-:W-:Y:S01]  /*2d70*/  IMAD R13, R6, R9, RZ ;  /* 0x00000009060d7224 */ /* 0x000fe200078e02ff */
[----:B------:R-:W-:-:S03]  /*2d80*/  IABS R6, R7 ;  /* 0x0000000700067213 */ /* 0x000fc60000000000 */
[----:B------:R-:W-:-:S06]  /*2d90*/  IMAD.HI.U32 R3, R3, R13, R2 ;  /* 0x0000000d03037227 */ /* 0x000fcc00078e0002 */
[----:B------:R-:W-:-:S04]  /*2da0*/  IMAD.HI.U32 R3, R3, R6, RZ ;  /* 0x0000000603037227 */ /* 0x000fc800078e00ff */
[----:B------:R-:W-:-:S04]  /*2db0*/  IMAD.MOV R3, RZ, RZ, -R3 ;  /* 0x000000ffff037224 */ /* 0x000fc800078e0a03 */
[C---:B------:R-:W-:Y:S02]  /*2dc0*/  IMAD R4, R9.reuse, R3, R6 ;  /* 0x0000000309047224 */ /* 0x040fe400078e0206 */
[----:B------:R-:W0:Y:S03]  /*2dd0*/  LDC.64 R2, c[0x0][0x380] ;  /* 0x0000e000ff027b82 */ /* 0x000e260000000a00 */
[----:B------:R-:W-:-:S13]  /*2de0*/  ISETP.GT.U32.AND P0, PT, R9, R4, PT ;  /* 0x000000040900720c */ /* 0x000fda0003f04070 */
[----:B------:R-:W-:Y:S02]  /*2df0*/  @!P0 IADD3 R4, PT, PT, R4, -R9, RZ ;  /* 0x8000000904048210 */ /* 0x000fe40007ffe0ff */
[----:B------:R-:W-:Y:S02]  /*2e00*/  ISETP.NE.AND P0, PT, R0, RZ, PT ;  /* 0x000000ff0000720c */ /* 0x000fe40003f05270 */
[----:B------:R-:W-:-:S13]  /*2e10*/  ISETP.GT.U32.AND P1, PT, R9, R4, PT ;  /* 0x000000040900720c */ /* 0x000fda0003f24070 */
[----:B------:R-:W-:-:S05]  /*2e20*/  @!P1 IMAD.IADD R4, R4, 0x1, -R9 ;  /* 0x0000000104049824 */ /* 0x000fca00078e0a09 */
[----:B------:R-:W-:Y:S02]  /*2e30*/  @!P2 IADD3 R4, PT, PT, -R4, RZ, RZ ;  /* 0x000000ff0404a210 */ /* 0x000fe40007ffe1ff */
[----:B------:R-:W-:-:S05]  /*2e40*/  @!P0 LOP3.LUT R4, RZ, R0, RZ, 0x33, !PT ;  /* 0x00000000ff048212 */ /* 0x000fca00078e33ff */
[----:B------:R-:W-:Y:S02]  /*2e50*/  IMAD R0, R5, R0, R4 ;  /* 0x0000000005007224 */ /* 0x000fe400078e0204 */
[----:B------:R-:W-:Y:S01]  /*2e60*/  FMUL R7, R14, R14 ;  /* 0x0000000e0e077220 */ /* 0x000fe20000400000 */
[----:B------:R-:W-:Y:S01]  /*2e70*/  MOV R6, 0x3effffff ;  /* 0x3effffff00067802 */ /* 0x000fe20000000f00 */
[----:B------:R-:W2:Y:S01]  /*2e80*/  LDC.64 R4, c[0x0][0x388] ;  /* 0x0000e200ff047b82 */ /* 0x000ea20000000a00 */
[----:B-1----:R-:W-:-:S04]  /*2e90*/  IMAD R11, R0, UR4, R11 ;  /* 0x00000004000b7c24 */ /* 0x002fc8000f8e020b */
[----:B0-----:R-:W-:-:S05]  /*2ea0*/  IMAD.WIDE R2, R11, 0x4, R2 ;  /* 0x000000040b027825 */ /* 0x001fca00078e0202 */
[----:B------:R-:W3:Y:S04]  /*2eb0*/  LDG.E R9, desc[UR6][R2.64+0x4] ;  /* 0x0000040602097981 */ /* 0x000ee8000c1e1900 */
[----:B------:R-:W4:Y:S01]  /*2ec0*/  LDG.E R8, desc[UR6][R2.64] ;  /* 0x0000000602087981 */ /* 0x000f22000c1e1900 */
[----:B------:R-:W-:Y:S01]  /*2ed0*/  LOP3.LUT R0, R17, 0x1, RZ, 0xc0, !PT ;  /* 0x0000000111007812 */ /* 0x000fe200078ec0ff */
[----:B------:R-:W-:Y:S01]  /*2ee0*/  FFMA R16, R7, R16, -0.0013887860113754868507 ;  /* 0xbab607ed07107423 */ /* 0x000fe20000000010 */
[----:B------:R-:W-:Y:S02]  /*2ef0*/  LOP3.LUT P1, RZ, R17, 0x2, RZ, 0xc0, !PT ;  /* 0x0000000211ff7812 */ /* 0x000fe4000782c0ff */
[----:B------:R-:W-:Y:S01]  /*2f00*/  ISETP.NE.U32.AND P0, PT, R0, 0x1, PT ;  /* 0x000000010000780c */ /* 0x000fe20003f05070 */
[----:B------:R-:W-:-:S03]  /*2f10*/  IMAD.MOV.U32 R0, RZ, RZ, 0x3d2aaabb ;  /* 0x3d2aaabbff007424 */ /* 0x000fc600078e00ff */
[----:B------:R-:W-:Y:S01]  /*2f20*/  FSEL R16, R16, -0.00019574658654164522886, !P0 ;  /* 0xb94d415310107808 */ /* 0x000fe20004000000 */
[----:B--2---:R-:W-:Y:S01]  /*2f30*/  IMAD.WIDE R4, R11, 0x4, R4 ;  /* 0x000000040b047825 */ /* 0x004fe200078e0204 */
[----:B------:R-:W-:Y:S02]  /*2f40*/  FSEL R0, R0, 0.0083327032625675201416, !P0 ;  /* 0x3c0885e400007808 */ /* 0x000fe40004000000 */
[----:B------:R-:W-:-:S03]  /*2f50*/  FSEL R6, -R6, -0.16666662693023681641, !P0 ;  /* 0xbe2aaaa806067808 */ /* 0x000fc60004000100 */
[----:B------:R-:W-:Y:S01]  /*2f60*/  FFMA R16, R7, R16, R0 ;  /* 0x0000001007107223 */ /* 0x000fe20000000000 */
[----:B------:R-:W-:-:S03]  /*2f70*/  FSEL R0, R14, 1, P0 ;  /* 0x3f8000000e007808 */ /* 0x000fc60000000000 */
[C---:B------:R-:W-:Y:S02]  /*2f80*/  FFMA R6, R7.reuse, R16, R6 ;  /* 0x0000001007067223 */ /* 0x040fe40000000006 */
[----:B------:R-:W-:-:S04]  /*2f90*/  FFMA R7, R7, R0, RZ ;  /* 0x0000000007077223 */ /* 0x000fc800000000ff */
[----:B------:R-:W-:-:S04]  /*2fa0*/  FFMA R0, R7, R6, R0 ;  /* 0x0000000607007223 */ /* 0x000fc80000000000 */
[----:B------:R-:W-:-:S04]  /*2fb0*/  @P1 FADD R0, RZ, -R0 ;  /* 0x80000000ff001221 */ /* 0x000fc80000000000 */
[C---:B---3--:R-:W-:Y:S01]  /*2fc0*/  FMUL R6, R0.reuse, R9 ;  /* 0x0000000900067220 */ /* 0x048fe20000400000 */
[----:B----4-:R-:W-:-:S03]  /*2fd0*/  FMUL R10, R0, R8 ;  /* 0x00000008000a7220 */ /* 0x010fc60000400000 */
[C---:B------:R-:W-:Y:S01]  /*2fe0*/  FFMA R7, R15.reuse, R8, -R6 ;  /* 0x000000080f077223 */ /* 0x040fe20000000806 */
[----:B------:R-:W-:-:S04]  /*2ff0*/  FFMA R9, R15, R9, R10 ;  /* 0x000000090f097223 */ /* 0x000fc8000000000a */
[----:B------:R-:W-:Y:S04]  /*3000*/  STG.E desc[UR6][R2.64], R7 ;  /* 0x0000000702007986 */ /* 0x000fe8000c101906 */
[----:B------:R-:W-:Y:S04]  /*3010*/  STG.E desc[UR6][R2.64+0x4], R9 ;  /* 0x0000040902007986 */ /* 0x000fe8000c101906 */
[----:B------:R-:W2:Y:S04]  /*3020*/  LDG.E R8, desc[UR6][R4.64+0x4] ;  /* 0x0000040604087981 */ /* 0x000ea8000c1e1900 */
[----:B------:R-:W3:Y:S01]  /*3030*/  LDG.E R6, desc[UR6][R4.64] ;  /* 0x0000000604067981 */ /* 0x000ee2000c1e1900 */
[C---:B--2---:R-:W-:Y:S01]  /*3040*/  FMUL R10, R0.reuse, R8 ;  /* 0x00000008000a7220 */ /* 0x044fe20000400000 */
[----:B---3--:R-:W-:-:S03]  /*3050*/  FMUL R13, R0, R6 ;  /* 0x00000006000d7220 */ /* 0x008fc60000400000 */
[C---:B------:R-:W-:Y:S01]  /*3060*/  FFMA R11, R15.reuse, R6, -R10 ;  /* 0x000000060f0b7223 */ /* 0x040fe2000000080a */
[----:B------:R-:W-:-:S04]  /*3070*/  FFMA R13, R15, R8, R13 ;  /* 0x000000080f0d7223 */ /* 0x000fc8000000000d */
[----:B------:R-:W-:Y:S04]  /*3080*/  STG.E desc[UR6][R4.64], R11 ;  /* 0x0000000b04007986 */ /* 0x000fe8000c101906 */
[----:B------:R-:W-:Y:S01]  /*3090*/  STG.E desc[UR6][R4.64+0x4], R13 ;  /* 0x0000040d04007986 */ /* 0x000fe2000c101906 */
[----:B------:R-:W-:Y:S05]  /*30a0*/  EXIT ;  /* 0x000000000000794d */ /* 0x000fea0003800000 */
        .weak           $__internal_0_$__cuda_sm3x_div_rn_noftz_f32_slowpath
        .type           $__internal_0_$__cuda_sm3x_div_rn_noftz_f32_slowpath,@function
        .size           $__internal_0_$__cuda_sm3x_div_rn_noftz_f32_slowpath,(.L_x_180 - $__internal_0_$__cuda_sm3x_div_rn_noftz_f32_slowpath)
$__internal_0_$__cuda_sm3x_div_rn_noftz_f32_slowpath:
[----:B------:R-:W-:Y:S01]  /*30b0*/  SHF.R.U32.HI R8, RZ, 0x17, R3 ;  /* 0x00000017ff087819 */ /* 0x000fe20000011603 */
[----:B------:R-:W-:Y:S01]  /*30c0*/  BSSY.RECONVERGENT B2, `(.L_x_25) ;  /* 0x0000062000027945 */ /* 0x000fe20003800200 */
[----:B------:R-:W-:Y:S02]  /*30d0*/  SHF.R.U32.HI R6, RZ, 0x17, R0 ;  /* 0x00000017ff067819 */ /* 0x000fe40000011600 */
[----:B------:R-:W-:Y:S02]  /*30e0*/  LOP3.LUT R8, R8, 0xff, RZ, 0xc0, !PT ;  /* 0x000000ff08087812 */ /* 0x000fe400078ec0ff */
[----:B------:R-:W-:-:S03]  /*30f0*/  LOP3.LUT R15, R6, 0xff, RZ, 0xc0, !PT ;  /* 0x000000ff060f7812 */ /* 0x000fc600078ec0ff */
[----:B------:R-:W-:Y:S01]  /*3100*/  VIADD R16, R8, 0xffffffff ;  /* 0xffffffff08107836 */ /* 0x000fe20000000000 */
[----:B------:R-:W-:-:S04]  /*3110*/  IADD3 R14, PT, PT, R15, -0x1, RZ ;  /* 0xffffffff0f0e7810 */ /* 0x000fc80007ffe0ff */
[----:B------:R-:W-:-:S04]  /*3120*/  ISETP.GT.U32.AND P0, PT, R16, 0xfd, PT ;  /* 0x000000fd1000780c */ /* 0x000fc80003f04070 */
[----:B------:R-:W-:-:S13]  /*3130*/  ISETP.GT.U32.OR P0, PT, R14, 0xfd, P0 ;  /* 0x000000fd0e00780c */ /* 0x000fda0000704470 */
[----:B------:R-:W-:Y:S01]  /*3140*/  @!P0 IMAD.MOV.U32 R6, RZ, RZ, RZ ;  /* 0x000000ffff068224 */ /* 0x000fe200078e00ff */
[----:B------:R-:W-:Y:S06]  /*3150*/  @!P0 BRA `(.L_x_26) ;  /* 0x00000000005c8947 */ /* 0x000fec0003800000 */
[----:B------:R-:W-:Y:S02]  /*3160*/  FSETP.GTU.FTZ.AND P0, PT, |R0|, +INF , PT ;  /* 0x7f8000000000780b */ /* 0x000fe40003f1c200 */
[----:B------:R-:W-:-:S04]  /*3170*/  FSETP.GTU.FTZ.AND P1, PT, |R3|, +INF , PT ;  /* 0x7f8000000300780b */ /* 0x000fc80003f3c200 */
[----:B------:R-:W-:-:S13]  /*3180*/  PLOP3.LUT P0, PT, P0, P1, PT, 0xf8, 0x8f ;  /* 0x00000000008f781c */ /* 0x000fda0000703f70 */
[----:B------:R-:W-:Y:S05]  /*3190*/  @P0 BRA `(.L_x_27) ;  /* 0x00000004004c0947 */ /* 0x000fea0003800000 */
[----:B------:R-:W-:-:S13]  /*31a0*/  LOP3.LUT P0, RZ, R3, 0x7fffffff, R0, 0xc8, !PT ;  /* 0x7fffffff03ff7812 */ /* 0x000fda000780c800 */
[----:B------:R-:W-:Y:S05]  /*31b0*/  @!P0 BRA `(.L_x_28) ;  /* 0x00000004003c8947 */ /* 0x000fea0003800000 */
[C---:B------:R-:W-:Y:S02]  /*31c0*/  FSETP.NEU.FTZ.AND P0, PT, |R0|.reuse, +INF , PT ;  /* 0x7f8000000000780b */ /* 0x040fe40003f1d200 */
[----:B------:R-:W-:Y:S02]  /*31d0*/  FSETP.NEU.FTZ.AND P2, PT, |R3|, +INF , PT ;  /* 0x7f8000000300780b */ /* 0x000fe40003f5d200 */
[----:B------:R-:W-:-:S11]  /*31e0*/  FSETP.NEU.FTZ.AND P1, PT, |R0|, +INF , PT ;  /* 0x7f8000000000780b */ /* 0x000fd60003f3d200 */
[----:B------:R-:W-:Y:S05]  /*31f0*/  @!P2 BRA !P0, `(.L_x_28) ;  /* 0x00000004002ca947 */ /* 0x000fea0004000000 */
[----:B------:R-:W-:-:S04]  /*3200*/  LOP3.LUT P0, RZ, R0, 0x7fffffff, RZ, 0xc0, !PT ;  /* 0x7fffffff00ff7812 */ /* 0x000fc8000780c0ff */
[----:B------:R-:W-:-:S13]  /*3210*/  PLOP3.LUT P0, PT, P2, P0, PT, 0x2f, 0xf2 ;  /* 0x0000000000f2781c */ /* 0x000fda0001700577 */
[----:B------:R-:W-:Y:S05]  /*3220*/  @P0 BRA `(.L_x_29) ;  /* 0x0000000400180947 */ /* 0x000fea0003800000 */
[----:B------:R-:W-:-:S04]  /*3230*/  LOP3.LUT P0, RZ, R3, 0x7fffffff, RZ, 0xc0, !PT ;  /* 0x7fffffff03ff7812 */ /* 0x000fc8000780c0ff */
[----:B------:R-:W-:-:S13]  /*3240*/  PLOP3.LUT P0, PT, P1, P0, PT, 0x2f, 0xf2 ;  /* 0x0000000000f2781c */ /* 0x000fda0000f00577 */
[----:B------:R-:W-:Y:S05]  /*3250*/  @P0 BRA `(.L_x_30) ;  /* 0x0000000400000947 */ /* 0x000fea0003800000 */
[----:B------:R-:W-:Y:S02]  /*3260*/  ISETP.GE.AND P0, PT, R14, RZ, PT ;  /* 0x000000ff0e00720c */ /* 0x000fe40003f06270 */
[----:B------:R-:W-:-:S11]  /*3270*/  ISETP.GE.AND P1, PT, R16, RZ, PT ;  /* 0x000000ff1000720c */ /* 0x000fd60003f26270 */
[----:B------:R-:W-:Y:S01]  /*3280*/  @P0 MOV R6, RZ ;  /* 0x000000ff00060202 */ /* 0x000fe20000000f00 */
[----:B------:R-:W-:Y:S02]  /*3290*/  @!P0 IMAD.MOV.U32 R6, RZ, RZ, -0x40 ;  /* 0xffffffc0ff068424 */ /* 0x000fe400078e00ff */
[----:B------:R-:W-:Y:S01]  /*32a0*/  @!P0 FFMA R0, R0, 1.84467440737095516160e+19, RZ ;  /* 0x5f80000000008823 */ /* 0x000fe200000000ff */
[----:B------:R-:W-:Y:S02]  /*32b0*/  @!P1 FFMA R3, R3, 1.84467440737095516160e+19, RZ ;  /* 0x5f80000003039823 */ /* 0x000fe400000000ff */
[----:B------:R-:W-:-:S07]  /*32c0*/  @!P1 IADD3 R6, PT, PT, R6, 0x40, RZ ;  /* 0x0000004006069810 */ /* 0x000fce0007ffe0ff */
.L_x_26:
[----:B------:R-:W-:Y:S01]  /*32d0*/  LEA R14, R8, 0xc0800000, 0x17 ;  /* 0xc0800000080e7811 */ /* 0x000fe200078eb8ff */
[----:B------:R-:W-:Y:S01]  /*32e0*/  BSSY.RECONVERGENT B3, `(.L_x_31) ;  /* 0x0000036000037945 */ /* 0x000fe20003800200 */
[----:B------:R-:W-:-:S03]  /*32f0*/  IADD3 R15, PT, PT, R15, -0x7f, RZ ;  /* 0xffffff810f0f7810 */ /* 0x000fc60007ffe0ff */
[----:B------:R-:W-:Y:S02]  /*3300*/  IMAD.IADD R14, R3, 0x1, -R14 ;  /* 0x00000001030e7824 */ /* 0x000fe400078e0a0e */
[C---:B------:R-:W-:Y:S01]  /*3310*/  IMAD R0, R15.reuse, -0x800000, R0 ;  /* 0xff8000000f007824 */ /* 0x040fe200078e0200 */
[----:B------:R-:W-:Y:S01]  /*3320*/  IADD3 R15, PT, PT, R15, 0x7f, -R8 ;  /* 0x0000007f0f0f7810 */ /* 0x000fe20007ffe808 */
[----:B------:R-:W0:Y:S01]  /*3330*/  MUFU.RCP R3, R14 ;  /* 0x0000000e00037308 */ /* 0x000e220000001000 */
[----:B------:R-:W-:-:S03]  /*3340*/  FADD.FTZ R17, -R14, -RZ ;  /* 0x800000ff0e117221 */ /* 0x000fc60000010100 */
[----:B------:R-:W-:Y:S02]  /*3350*/  IMAD.IADD R15, R15, 0x1, R6 ;  /* 0x000000010f0f7824 */ /* 0x000fe400078e0206 */
[----:B0-----:R-:W-:-:S04]  /*3360*/  FFMA R16, R3, R17, 1 ;  /* 0x3f80000003107423 */ /* 0x001fc80000000011 */
[----:B------:R-:W-:-:S04]  /*3370*/  FFMA R3, R3, R16, R3 ;  /* 0x0000001003037223 */ /* 0x000fc80000000003 */
[----:B------:R-:W-:-:S04]  /*3380*/  FFMA R16, R0, R3, RZ ;  /* 0x0000000300107223 */ /* 0x000fc800000000ff */
[----:B------:R-:W-:-:S04]  /*3390*/  FFMA R18, R17, R16, R0 ;  /* 0x0000001011127223 */ /* 0x000fc80000000000 */
[----:B------:R-:W-:-:S04]  /*33a0*/  FFMA R18, R3, R18, R16 ;  /* 0x0000001203127223 */ /* 0x000fc80000000010 */
[----:B------:R-:W-:-:S04]  /*33b0*/  FFMA R17, R17, R18, R0 ;  /* 0x0000001211117223 */ /* 0x000fc80000000000 */
[----:B------:R-:W-:-:S05]  /*33c0*/  FFMA R0, R3, R17, R18 ;  /* 0x0000001103007223 */ /* 0x000fca0000000012 */
[----:B------:R-:W-:-:S04]  /*33d0*/  SHF.R.U32.HI R8, RZ, 0x17, R0 ;  /* 0x00000017ff087819 */ /* 0x000fc80000011600 */
[----:B------:R-:W-:-:S04]  /*33e0*/  LOP3.LUT R8, R8, 0xff, RZ, 0xc0, !PT ;  /* 0x000000ff08087812 */ /* 0x000fc800078ec0ff */
[----:B------:R-:W-:-:S05]  /*33f0*/  IADD3 R14, PT, PT, R8, R15, RZ ;  /* 0x0000000f080e7210 */ /* 0x000fca0007ffe0ff */
[----:B------:R-:W-:-:S05]  /*3400*/  VIADD R6, R14, 0xffffffff ;  /* 0xffffffff0e067836 */ /* 0x000fca0000000000 */
[----:B------:R-:W-:-:S13]  /*3410*/  ISETP.GE.U32.AND P0, PT, R6, 0xfe, PT ;  /* 0x000000fe0600780c */ /* 0x000fda0003f06070 */
[----:B------:R-:W-:Y:S05]  /*3420*/  @!P0 BRA `(.L_x_32) ;  /* 0x0000000000808947 */ /* 0x000fea0003800000 */
[----:B------:R-:W-:-:S13]  /*3430*/  ISETP.GT.AND P0, PT, R14, 0xfe, PT ;  /* 0x000000fe0e00780c */ /* 0x000fda0003f04270 */
[----:B------:R-:W-:Y:S05]  /*3440*/  @P0 BRA `(.L_x_33) ;  /* 0x00000000006c0947 */ /* 0x000fea0003800000 */
[----:B------:R-:W-:-:S13]  /*3450*/  ISETP.GE.AND P0, PT, R14, 0x1, PT ;  /* 0x000000010e00780c */ /* 0x000fda0003f06270 */
[----:B------:R-:W-:Y:S05]  /*3460*/  @P0 BRA `(.L_x_34) ;  /* 0x0000000000740947 */ /* 0x000fea0003800000 */
[----:B------:R-:W-:Y:S02]  /*3470*/  ISETP.GE.AND P0, PT, R14, -0x18, PT ;  /* 0xffffffe80e00780c */ /* 0x000fe40003f06270 */
[----:B------:R-:W-:-:S11]  /*3480*/  LOP3.LUT R0, R0, 0x80000000, RZ, 0xc0, !PT ;  /* 0x8000000000007812 */ /* 0x000fd600078ec0ff */
[----:B------:R-:W-:Y:S05]  /*3490*/  @!P0 BRA `(.L_x_34) ;  /* 0x0000000000688947 */ /* 0x000fea0003800000 */
[CCC-:B------:R-:W-:Y:S01]  /*34a0*/  FFMA.RZ R6, R3.reuse, R17.reuse, R18.reuse ;  /* 0x0000001103067223 */ /* 0x1c0fe2000000c012 */
[C---:B------:R-:W-:Y:S02]  /*34b0*/  IADD3 R15, PT, PT, R14.reuse, 0x20, RZ ;  /* 0x000000200e0f7810 */ /* 0x040fe40007ffe0ff */
[----:B------:R-:W-:Y:S02]  /*34c0*/  ISETP.NE.AND P2, PT, R14, RZ, PT ;  /* 0x000000ff0e00720c */ /* 0x000fe40003f45270 */
[----:B------:R-:W-:Y:S01]  /*34d0*/  LOP3.LUT R8, R6, 0x7fffff, RZ, 0xc0, !PT ;  /* 0x007fffff06087812 */ /* 0x000fe200078ec0ff */
[CCC-:B------:R-:W-:Y:S01]  /*34e0*/  FFMA.RP R6, R3.reuse, R17.reuse, R18.reuse ;  /* 0x0000001103067223 */ /* 0x1c0fe20000008012 */
[----:B------:R-:W-:Y:S01]  /*34f0*/  FFMA.RM R3, R3, R17, R18 ;  /* 0x0000001103037223 */ /* 0x000fe20000004012 */
[----:B------:R-:W-:Y:S01]  /*3500*/  ISETP.NE.AND P1, PT, R14, RZ, PT ;  /* 0x000000ff0e00720c */ /* 0x000fe20003f25270 */
[----:B------:R-:W-:Y:S01]  /*3510*/  IMAD.MOV R14, RZ, RZ, -R14 ;  /* 0x000000ffff0e7224 */ /* 0x000fe200078e0a0e */
[----:B------:R-:W-:-:S02]  /*3520*/  LOP3.LUT R8, R8, 0x800000, RZ, 0xfc, !PT ;  /* 0x0080000008087812 */ /* 0x000fc400078efcff */
[----:B------:R-:W-:Y:S02]  /*3530*/  FSETP.NEU.FTZ.AND P0, PT, R6, R3, PT ;  /* 0x000000030600720b */ /* 0x000fe40003f1d000 */
[----:B------:R-:W-:Y:S02]  /*3540*/  SHF.L.U32 R15, R8, R15, RZ ;  /* 0x0000000f080f7219 */ /* 0x000fe400000006ff */
[----:B------:R-:W-:Y:S02]  /*3550*/  SEL R3, R14, RZ, P2 ;  /* 0x000000ff0e037207 */ /* 0x000fe40001000000 */
[----:B------:R-:W-:Y:S02]  /*3560*/  ISETP.NE.AND P1, PT, R15, RZ, P1 ;  /* 0x000000ff0f00720c */ /* 0x000fe40000f25270 */
[----:B------:R-:W-:Y:S02]  /*3570*/  SHF.R.U32.HI R3, RZ, R3, R8 ;  /* 0x00000003ff037219 */ /* 0x000fe40000011608 */
[----:B------:R-:W-:-:S02]  /*3580*/  PLOP3.LUT P0, PT, P0, P1, PT, 0xf8, 0x8f ;  /* 0x00000000008f781c */ /* 0x000fc40000703f70 */
[----:B------:R-:W-:Y:S02]  /*3590*/  SHF.R.U32.HI R15, RZ, 0x1, R3 ;  /* 0x00000001ff0f7819 */ /* 0x000fe40000011603 */
[----:B------:R-:W-:-:S04]  /*35a0*/  SEL R6, RZ, 0x1, !P0 ;  /* 0x00000001ff067807 */ /* 0x000fc80004000000 */
[----:B------:R-:W-:-:S04]  /*35b0*/  LOP3.LUT R6, R6, 0x1, R15, 0xf8, !PT ;  /* 0x0000000106067812 */ /* 0x000fc800078ef80f */
[----:B------:R-:W-:-:S04]  /*35c0*/  LOP3.LUT R6, R6, R3, RZ, 0xc0, !PT ;  /* 0x0000000306067212 */ /* 0x000fc800078ec0ff */
[----:B------:R-:W-:-:S04]  /*35d0*/  IADD3 R15, PT, PT, R15, R6, RZ ;  /* 0x000000060f0f7210 */ /* 0x000fc80007ffe0ff */
[----:B------:R-:W-:Y:S01]  /*35e0*/  LOP3.LUT R0, R15, R0, RZ, 0xfc, !PT ;  /* 0x000000000f007212 */ /* 0x000fe200078efcff */
[----:B------:R-:W-:Y:S06]  /*35f0*/  BRA `(.L_x_34) ;  /* 0x0000000000107947 */ /* 0x000fec0003800000 */
.L_x_33:
[----:B------:R-:W-:-:S04]  /*3600*/  LOP3.LUT R0, R0, 0x80000000, RZ, 0xc0, !PT ;  /* 0x8000000000007812 */ /* 0x000fc800078ec0ff */
[----:B------:R-:W-:Y:S01]  /*3610*/  LOP3.LUT R0, R0, 0x7f800000, RZ, 0xfc, !PT ;  /* 0x7f80000000007812 */ /* 0x000fe200078efcff */
[----:B------:R-:W-:Y:S06]  /*3620*/  BRA `(.L_x_34) ;  /* 0x0000000000047947 */ /* 0x000fec0003800000 */
.L_x_32:
[----:B------:R-:W-:-:S07]  /*3630*/  IMAD R0, R15, 0x800000, R0 ;  /* 0x008000000f007824 */ /* 0x000fce00078e0200 */
.L_x_34:
[----:B------:R-:W-:Y:S05]  /*3640*/  BSYNC.RECONVERGENT B3 ;  /* 0x0000000000037941 */ /* 0x000fea0003800200 */
.L_x_31:
[----:B------:R-:W-:Y:S05]  /*3650*/  BRA `(.L_x_35) ;  /* 0x0000000000207947 */ /* 0x000fea0003800000 */
.L_x_30:
[----:B------:R-:W-:-:S04]  /*3660*/  LOP3.LUT R0, R3, 0x80000000, R0, 0x48, !PT ;  /* 0x8000000003007812 */ /* 0x000fc800078e4800 */
[----:B------:R-:W-:Y:S01]  /*3670*/  LOP3.LUT R0, R0, 0x7f800000, RZ, 0xfc, !PT ;  /* 0x7f80000000007812 */ /* 0x000fe200078efcff */
[----:B------:R-:W-:Y:S06]  /*3680*/  BRA `(.L_x_35) ;  /* 0x0000000000147947 */ /* 0x000fec0003800000 */
.L_x_29:
[----:B------:R-:W-:Y:S01]  /*3690*/  LOP3.LUT R0, R3, 0x80000000, R0, 0x48, !PT ;  /* 0x8000000003007812 */ /* 0x000fe200078e4800 */
[----:B------:R-:W-:Y:S06]  /*36a0*/  BRA `(.L_x_35) ;  /* 0x00000000000c7947 */ /* 0x000fec0003800000 */
.L_x_28:
[----:B------:R-:W0:Y:S01]  /*36b0*/  MUFU.RSQ R0, -QNAN ;  /* 0xffc0000000007908 */ /* 0x000e220000001400 */
[----:B------:R-:W-:Y:S05]  /*36c0*/  BRA `(.L_x_35) ;  /* 0x0000000000047947 */ /* 0x000fea0003800000 */
.L_x_27:
[----:B------:R-:W-:-:S07]  /*36d0*/  FADD.FTZ R0, R0, R3 ;  /* 0x0000000300007221 */ /* 0x000fce0000010000 */
.L_x_35:
[----:B------:R-:W-:Y:S05]  /*36e0*/  BSYNC.RECONVERGENT B2 ;  /* 0x0000000000027941 */ /* 0x000fea0003800200 */
.L_x_25:
[----:B------:R-:W-:Y:S02]  /*36f0*/  HFMA2 R15, -RZ, RZ, 0, 0 ;  /* 0x00000000ff0f7431 */ /* 0x000fe400000001ff */
[----:B------:R-:W-:Y:S01]  /*3700*/  IMAD.MOV.U32 R14, RZ, RZ, R4 ;  /* 0x000000ffff0e7224 */ /* 0x000fe200078e0004 */
[----:B0-----:R-:W-:-:S03]  /*3710*/  MOV R3, R0 ;  /* 0x0000000000037202 */ /* 0x001fc60000000f00 */
[----:B------:R-:W-:Y:S05]  /*3720*/  RET.REL.NODEC R14 `(_Z14rope_3d_kernelIfEvPT_S1_iiiiiiiiifff) ;  /* 0xffffffc80e347950 */ /* 0x000fea0003c3ffff */
.L_x_36:
[----:B------:R-:W-:-:S00]  /*3730*/  BRA `(.L_x_36) ;  /* 0xfffffffc00fc7947 */ /* 0x000fc0000383ffff */
[----:B------:R-:W-:-:S00]  /*3740*/  NOP ;  /* 0x0000000000007918 */ /* 0x000fc00000000000 */
        /* <DEDUP_REMOVED lines=11> */
.L_x_180:


//--------------------- .text._Z14rope_3d_kernelI13__nv_bfloat16EvPT_S2_iiiiiiiiifff --------------------------
	.section	.text._Z14rope_3d_kernelI13__nv_bfloat16EvPT_S2_iiiiiiiiifff,"ax",@progbits
	.align	128
        .global         _Z14rope_3d_kernelI13__nv_bfloat16EvPT_S2_iiiiiiiiifff
        .type           _Z14rope_3d_kernelI13__nv_bfloat16EvPT_S2_iiiiiiiiifff,@function
        .size           _Z14rope_3d_kernelI13__nv_bfloat16EvPT_S2_iiiiiiiiifff,(.L_x_181 - _Z14rope_3d_kernelI13__nv_bfloat16EvPT_S2_iiiiiiiiifff)
        .other          _Z14rope_3d_kernelI13__nv_bfloat16EvPT_S2_iiiiiiiiifff,@"STO_CUDA_ENTRY STV_DEFAULT"
_Z14rope_3d_kernelI13__nv_bfloat16EvPT_S2_iiiiiiiiifff:
.text._Z14rope_3d_kernelI13__nv_bfloat16EvPT_S2_iiiiiiiiifff:
        /* <DEDUP_REMOVED lines=163> */
[----:B------:R-:W-:Y:S05]  /*0a30*/  CALL.REL.NOINC `($__internal_1_$__cuda_sm3x_div_rn_noftz_f32_slowpath) ;  /* 0x0000002400c07944 */ /* 0x000fea0003c00000 */
[----:B------:R-:W-:-:S07]  /*0a40*/  MOV R2, R3 ;  /* 0x0000000300027202 */ /* 0x000fce0000000f00 */
.L_x_40:
[----:B------:R-:W-:Y:S05]  /*0a50*/  BSYNC.RECONVERGENT B1 ;  /* 0x0000000000017941 */ /* 0x000fea0003800200 */
.L_x_39:
        /* <DEDUP_REMOVED lines=80> */
.L_x_43:
        /* <DEDUP_REMOVED lines=10> */
.L_x_42:
[----:B------:R-:W-:Y:S05]  /*1000*/  BSYNC.RECONVERGENT B1 ;  /* 0x0000000000017941 */ /* 0x000fea0003800200 */
.L_x_41:
        /* <DEDUP_REMOVED lines=28> */
.L_x_38:
        /* <DEDUP_REMOVED lines=25> */
[----:B------:R-:W-:Y:S05]  /*1360*/  CALL.REL.NOINC `($__internal_1_$__cuda_sm3x_div_rn_noftz_f32_slowpath) ;  /* 0x0000001c00747944 */ /* 0x000fea0003c00000 */
.L_x_47:
[----:B------:R-:W-:Y:S05]  /*1370*/  BSYNC.RECONVERGENT B1 ;  /* 0x0000000000017941 */ /* 0x000fea0003800200 */
.L_x_46:
        /* <DEDUP_REMOVED lines=80> */
.L_x_50:
        /* <DEDUP_REMOVED lines=10> */
.L_x_49:
[----:B------:R-:W-:Y:S05]  /*1920*/  BSYNC.RECONVERGENT B1 ;  /* 0x0000000000017941 */ /* 0x000fea0003800200 */
.L_x_48:
        /* <DEDUP_REMOVED lines=27> */
.L_x_45:
        /* <DEDUP_REMOVED lines=22> */
[----:B------:R-:W-:Y:S05]  /*1c40*/  CALL.REL.NOINC `($__internal_1_$__cuda_sm3x_div_rn_noftz_f32_slowpath) ;  /* 0x00000014003c7944 */ /* 0x000fea0003c00000 */
.L_x_52:
[----:B------:R-:W-:Y:S05]  /*1c50*/  BSYNC.RECONVERGENT B1 ;  /* 0x0000000000017941 */ /* 0x000fea0003800200 */
.L_x_51:
        /* <DEDUP_REMOVED lines=80> */
.L_x_55:
        /* <DEDUP_REMOVED lines=10> */
.L_x_54:
[----:B------:R-:W-:Y:S05]  /*2200*/  BSYNC.RECONVERGENT B1 ;  /* 0x0000000000017941 */ /* 0x000fea0003800200 */
.L_x_53:
        /* <DEDUP_REMOVED lines=25> */
.L_x_44:
[----:B------:R-:W-:Y:S05]  /*23a0*/  BSYNC.RECONVERGENT B0 ;  /* 0x0000000000007941 */ /* 0x000fea0003800200 */
.L_x_37:
        /* <DEDUP_REMOVED lines=14> */
[----:B------:R-:W-:Y:S01]  /*2490*/  @!P0 IMAD.MOV.U32 R0, RZ, RZ, RZ ;  /* 0x000000ffff008224 */ /* 0x000fe200078e00ff */
[----:B------:R-:W-:Y:S06]  /*24a0*/  @!P0 BRA `(.L_x_57) ;  /* 0x0000000000cc8947 */ /* 0x000fec0003800000 */
[----:B------:R-:W-:Y:S01]  /*24b0*/  SHF.L.U32 R2, R13, 0x8, RZ ;  /* 0x000000080d027819 */ /* 0x000fe200000006ff */
[----:B------:R-:W-:Y:S01]  /*24c0*/  IMAD.MOV.U32 R6, RZ, RZ, RZ ;  /* 0x000000ffff067224 */ /* 0x000fe200078e00ff */
[----:B------:R-:W0:Y:S01]  /*24d0*/  LDCU.64 UR8, c[0x4][URZ] ;  /* 0x01000000ff0877ac */ /* 0x000e220008000a00 */
[----:B------:R-:W-:Y:S01]  /*24e0*/  IMAD.MOV.U32 R0, RZ, RZ, R1 ;  /* 0x000000ffff007224 */ /* 0x000fe200078e0001 */
[----:B------:R-:W-:Y:S01]  /*24f0*/  LOP3.LUT R21, R2, 0x80000000, RZ, 0xfc, !PT ;  /* 0x8000000002157812 */ /* 0x000fe200078efcff */
[----:B------:R-:W-:Y:S01]  /*2500*/  UMOV UR5, URZ ;  /* 0x000000ff00057c82 */ /* 0x000fe20008000000 */
[----:B------:R-:W-:-:S05]  /*2510*/  UMOV UR4, URZ ;  /* 0x000000ff00047c82 */ /* 0x000fca0008000000 */
.L_x_58:
        /* <DEDUP_REMOVED lines=29> */
[C---:B------:R-:W-:Y:S01]  /*26f0*/  SHF.L.W.U32.HI R2, R3.reuse, 0x2, R0 ;  /* 0x0000000203027819 */ /* 0x040fe20000010e00 */
[----:B------:R-:W-:-:S03]  /*2700*/  IMAD.SHL.U32 R3, R3, 0x4, RZ ;  /* 0x0000000403037824 */ /* 0x000fc600078e00ff */
        /* <DEDUP_REMOVED lines=13> */
.L_x_57:
[----:B------:R-:W-:Y:S05]  /*27e0*/  BSYNC.RECONVERGENT B0 ;  /* 0x0000000000007941 */ /* 0x000fea0003800200 */
.L_x_56:
        /* <DEDUP_REMOVED lines=32> */
.L_x_61:
        /* <DEDUP_REMOVED lines=44> */
.L_x_60:
[----:B------:R-:W-:Y:S05]  /*2cb0*/  BSYNC.RECONVERGENT B0 ;  /* 0x0000000000007941 */ /* 0x000fea0003800200 */
.L_x_59:
        /* <DEDUP_REMOVED lines=25> */
[----:B------:R-:W-:-:S04]  /*2e50*/  IMAD R0, R5, R0, R4 ;  /* 0x0000000005007224 */ /* 0x000fc800078e0204 */
[----:B-1----:R-:W-:-:S04]  /*2e60*/  IMAD R11, R0, UR4, R11 ;  /* 0x00000004000b7c24 */ /* 0x002fc8000f8e020b */
[----:B0-----:R-:W-:-:S05]  /*2e70*/  IMAD.WIDE R2, R11, 0x2, R2 ;  /* 0x000000020b027825 */ /* 0x001fca00078e0202 */
[----:B------:R-:W2:Y:S04]  /*2e80*/  LDG.E.U16 R6, desc[UR6][R2.64] ;  /* 0x0000000602067981 */ /* 0x000ea8000c1e1500 */
[----:B------:R-:W3:Y:S01]  /*2e90*/  LDG.E.U16 R8, desc[UR6][R2.64+0x2] ;  /* 0x0000020602087981 */ /* 0x000ee2000c1e1500 */
[----:B------:R-:W-:Y:S01]  /*2ea0*/  LOP3.LUT R0, R15, 0x1, RZ, 0xc0, !PT ;  /* 0x000000010f007812 */ /* 0x000fe200078ec0ff */
[----:B------:R-:W-:-:S03]  /*2eb0*/  FMUL R5, R17, R17 ;  /* 0x0000001111057220 */ /* 0x000fc60000400000 */
[----:B------:R-:W-:Y:S01]  /*2ec0*/  ISETP.NE.U32.AND P0, PT, R0, 0x1, PT ;  /* 0x000000010000780c */ /* 0x000fe20003f05070 */
[----:B------:R-:W-:Y:S01]  /*2ed0*/  FFMA R16, R5, R16, -0.0013887860113754868507 ;  /* 0xbab607ed05107423 */ /* 0x000fe20000000010 */
[----:B------:R-:W-:Y:S01]  /*2ee0*/  IMAD.MOV.U32 R0, RZ, RZ, 0x3d2aaabb ;  /* 0x3d2aaabbff007424 */ /* 0x000fe200078e00ff */
[----:B------:R-:W-:-:S03]  /*2ef0*/  MOV R7, 0x3effffff ;  /* 0x3effffff00077802 */ /* 0x000fc60000000f00 */
[----:B------:R-:W-:Y:S02]  /*2f00*/  FSEL R16, R16, -0.00019574658654164522886, !P0 ;  /* 0xb94d415310107808 */ /* 0x000fe40004000000 */
[----:B------:R-:W-:Y:S02]  /*2f10*/  FSEL R0, R0, 0.0083327032625675201416, !P0 ;  /* 0x3c0885e400007808 */ /* 0x000fe40004000000 */
[----:B------:R-:W-:-:S03]  /*2f20*/  FSEL R7, -R7, -0.16666662693023681641, !P0 ;  /* 0xbe2aaaa807077808 */ /* 0x000fc60004000100 */
[----:B------:R-:W-:Y:S01]  /*2f30*/  FFMA R16, R5, R16, R0 ;  /* 0x0000001005107223 */ /* 0x000fe20000000000 */
[----:B------:R-:W-:Y:S02]  /*2f40*/  FSEL R0, R17, 1, P0 ;  /* 0x3f80000011007808 */ /* 0x000fe40000000000 */
[----:B------:R-:W-:Y:S01]  /*2f50*/  LOP3.LUT P1, RZ, R15, 0x2, RZ, 0xc0, !PT ;  /* 0x000000020fff7812 */ /* 0x000fe2000782c0ff */
[C---:B------:R-:W-:Y:S02]  /*2f60*/  FFMA R7, R5.reuse, R16, R7 ;  /* 0x0000001005077223 */ /* 0x040fe40000000007 */
[----:B------:R-:W-:-:S04]  /*2f70*/  FFMA R5, R5, R0, RZ ;  /* 0x0000000005057223 */ /* 0x000fc800000000ff */
[----:B------:R-:W-:Y:S02]  /*2f80*/  FFMA R0, R5, R7, R0 ;  /* 0x0000000705007223 */ /* 0x000fe40000000000 */
[----:B------:R-:W0:Y:S04]  /*2f90*/  LDC.64 R4, c[0x0][0x388] ;  /* 0x0000e200ff047b82 */ /* 0x000e280000000a00 */
[----:B------:R-:W-:Y:S01]  /*2fa0*/  @P1 FADD R0, RZ, -R0 ;  /* 0x80000000ff001221 */ /* 0x000fe20000000000 */
[----:B0-----:R-:W-:Y:S01]  /*2fb0*/  IMAD.WIDE R4, R11, 0x2, R4 ;  /* 0x000000020b047825 */ /* 0x001fe200078e0204 */
[----:B--2---:R-:W-:-:S03]  /*2fc0*/  SHF.L.U32 R7, R6, 0x10, RZ ;  /* 0x0000001006077819 */ /* 0x004fc600000006ff */
[----:B---3--:R-:W-:Y:S02]  /*2fd0*/  IMAD.U32 R9, R8, 0x10000, RZ ;  /* 0x0001000008097824 */ /* 0x008fe400078e00ff */
[C---:B------:R-:W-:Y:S02]  /*2fe0*/  FMUL R6, R0.reuse, R7 ;  /* 0x0000000700067220 */ /* 0x040fe40000400000 */
[-C--:B------:R-:W-:Y:S02]  /*2ff0*/  FMUL R13, R0, R9.reuse ;  /* 0x00000009000d7220 */ /* 0x080fe40000400000 */
[C---:B------:R-:W-:Y:S02]  /*3000*/  FFMA R6, R14.reuse, R9, R6 ;  /* 0x000000090e067223 */ /* 0x040fe40000000006 */
[----:B------:R-:W-:-:S03]  /*3010*/  FFMA R13, R14, R7, -R13 ;  /* 0x000000070e0d7223 */ /* 0x000fc6000000080d */
[----:B------:R-:W-:Y:S02]  /*3020*/  F2FP.BF16.F32.PACK_AB R6, RZ, R6 ;  /* 0x00000006ff06723e */ /* 0x000fe400000010ff */
[----:B------:R-:W-:Y:S02]  /*3030*/  F2FP.BF16.F32.PACK_AB R13, RZ, R13 ;  /* 0x0000000dff0d723e */ /* 0x000fe400000010ff */
[----:B------:R-:W-:-:S03]  /*3040*/  PRMT R8, R6, 0x7610, R8 ;  /* 0x0000761006087816 */ /* 0x000fc60000000008 */
[----:B------:R-:W-:Y:S04]  /*3050*/  STG.E.U16 desc[UR6][R2.64], R13 ;  /* 0x0000000d02007986 */ /* 0x000fe8000c101506 */
[----:B------:R-:W-:Y:S04]  /*3060*/  STG.E.U16 desc[UR6][R2.64+0x2], R8 ;  /* 0x0000020802007986 */ /* 0x000fe8000c101506 */
[----:B------:R-:W2:Y:S04]  /*3070*/  LDG.E.U16 R7, desc[UR6][R4.64+0x2] ;  /* 0x0000020604077981 */ /* 0x000ea8000c1e1500 */
[----:B------:R-:W3:Y:S01]  /*3080*/  LDG.E.U16 R6, desc[UR6][R4.64] ;  /* 0x0000000604067981 */ /* 0x000ee2000c1e1500 */
[----:B--2---:R-:W-:Y:S01]  /*3090*/  IMAD.U32 R9, R7, 0x10000, RZ ;  /* 0x0001000007097824 */ /* 0x004fe200078e00ff */
[----:B---3--:R-:W-:-:S03]  /*30a0*/  SHF.L.U32 R7, R6, 0x10, RZ ;  /* 0x0000001006077819 */ /* 0x008fc600000006ff */
[-C--:B------:R-:W-:Y:S01]  /*30b0*/  FMUL R11, R0, R9.reuse ;  /* 0x00000009000b7220 */ /* 0x080fe20000400000 */
[----:B------:R-:W-:-:S03]  /*30c0*/  FMUL R9, R14, R9 ;  /* 0x000000090e097220 */ /* 0x000fc60000400000 */
[-C--:B------:R-:W-:Y:S01]  /*30d0*/  FFMA R11, R14, R7.reuse, -R11 ;  /* 0x000000070e0b7223 */ /* 0x080fe2000000080b */
[----:B------:R-:W-:-:S04]  /*30e0*/  FFMA R9, R0, R7, R9 ;  /* 0x0000000700097223 */ /* 0x000fc80000000009 */
[----:B------:R-:W-:Y:S02]  /*30f0*/  F2FP.BF16.F32.PACK_AB R11, RZ, R11 ;  /* 0x0000000bff0b723e */ /* 0x000fe400000010ff */
[----:B------:R-:W-:-:S03]  /*3100*/  F2FP.BF16.F32.PACK_AB R9, RZ, R9 ;  /* 0x00000009ff09723e */ /* 0x000fc600000010ff */
[----:B------:R-:W-:Y:S04]  /*3110*/  STG.E.U16 desc[UR6][R4.64], R11 ;  /* 0x0000000b04007986 */ /* 0x000fe8000c101506 */
[----:B------:R-:W-:Y:S01]  /*3120*/  STG.E.U16 desc[UR6][R4.64+0x2], R9 ;  /* 0x0000020904007986 */ /* 0x000fe2000c101506 */
[----:B------:R-:W-:Y:S05]  /*3130*/  EXIT ;  /* 0x000000000000794d */ /* 0x000fea0003800000 */
        .weak           $__internal_1_$__cuda_sm3x_div_rn_noftz_f32_slowpath
        .type           $__internal_1_$__cuda_sm3x_div_rn_noftz_f32_slowpath,@function
        .size           $__internal_1_$__cuda_sm3x_div_rn_noftz_f32_slowpath,(.L_x_181 - $__internal_1_$__cuda_sm3x_div_rn_noftz_f32_slowpath)
$__internal_1_$__cuda_sm3x_div_rn_noftz_f32_slowpath:
        /* <DEDUP_REMOVED lines=34> */
.L_x_63:
        /* <DEDUP_REMOVED lines=51> */
.L_x_70:
[----:B------:R-:W-:-:S04]  /*3690*/  LOP3.LUT R0, R0, 0x80000000, RZ, 0xc0, !PT ;  /* 0x8000000000007812 */ /* 0x000fc800078ec0ff */
[----:B------:R-:W-:Y:S01]  /*36a0*/  LOP3.LUT R0, R0, 0x7f800000, RZ, 0xfc, !PT ;  /* 0x7f80000000007812 */ /* 0x000fe200078efcff */
[----:B------:R-:W-:Y:S06]  /*36b0*/  BRA `(.L_x_71) ;  /* 0x0000000000047947 */ /* 0x000fec0003800000 */
.L_x_69:
[----:B------:R-:W-:-:S07]  /*36c0*/  IMAD R0, R15, 0x800000, R0 ;  /* 0x008000000f007824 */ /* 0x000fce00078e0200 */
.L_x_71:
[----:B------:R-:W-:Y:S05]  /*36d0*/  BSYNC.RECONVERGENT B3 ;  /* 0x0000000000037941 */ /* 0x000fea0003800200 */
.L_x_68:
[----:B------:R-:W-:Y:S05]  /*36e0*/  BRA `(.L_x_72) ;  /* 0x0000000000207947 */ /* 0x000fea0003800000 */
.L_x_67:
[----:B------:R-:W-:-:S04]  /*36f0*/  LOP3.LUT R0, R3, 0x80000000, R0, 0x48, !PT ;  /* 0x8000000003007812 */ /* 0x000fc800078e4800 */
[----:B------:R-:W-:Y:S01]  /*3700*/  LOP3.LUT R0, R0, 0x7f800000, RZ, 0xfc, !PT ;  /* 0x7f80000000007812 */ /* 0x000fe200078efcff */
[----:B------:R-:W-:Y:S06]  /*3710*/  BRA `(.L_x_72) ;  /* 0x0000000000147947 */ /* 0x000fec0003800000 */
.L_x_66:
[----:B------:R-:W-:Y:S01]  /*3720*/  LOP3.LUT R0, R3, 0x80000000, R0, 0x48, !PT ;  /* 0x8000000003007812 */ /* 0x000fe200078e4800 */
[----:B------:R-:W-:Y:S06]  /*3730*/  BRA `(.L_x_72) ;  /* 0x00000000000c7947 */ /* 0x000fec0003800000 */
.L_x_65:
[----:B------:R-:W0:Y:S01]  /*3740*/  MUFU.RSQ R0, -QNAN ;  /* 0xffc0000000007908 */ /* 0x000e220000001400 */
[----:B------:R-:W-:Y:S05]  /*3750*/  BRA `(.L_x_72) ;  /* 0x0000000000047947 */ /* 0x000fea0003800000 */
.L_x_64:
[----:B------:R-:W-:-:S07]  /*3760*/  FADD.FTZ R0, R0, R3 ;  /* 0x0000000300007221 */ /* 0x000fce0000010000 */
.L_x_72:
[----:B------:R-:W-:Y:S05]  /*3770*/  BSYNC.RECONVERGENT B2 ;  /* 0x0000000000027941 */ /* 0x000fea0003800200 */
.L_x_62:
[----:B------:R-:W-:Y:S02]  /*3780*/  HFMA2 R15, -RZ, RZ, 0, 0 ;  /* 0x00000000ff0f7431 */ /* 0x000fe400000001ff */
[----:B------:R-:W-:Y:S01]  /*3790*/  IMAD.MOV.U32 R14, RZ, RZ, R4 ;  /* 0x000000ffff0e7224 */ /* 0x000fe200078e0004 */
[----:B0-----:R-:W-:-:S03]  /*37a0*/  MOV R3, R0 ;  /* 0x0000000000037202 */ /* 0x001fc60000000f00 */
[----:B------:R-:W-:Y:S05]  /*37b0*/  RET.REL.NODEC R14 `(_Z14rope_3d_kernelI13__nv_bfloat16EvPT_S2_iiiiiiiiifff) ;  /* 0xffffffc80e107950 */ /* 0x000fea0003c3ffff */
.L_x_73:
        /* <DEDUP_REMOVED lines=12> */
.L_x_181:


//--------------------- .text._Z14rope_3d_kernelI6__halfEvPT_S2_iiiiiiiiifff --------------------------
	.section	.text._Z14rope_3d_kernelI6__halfEvPT_S2_iiiiiiiiifff,"ax",@progbits
	.align	128
        .global         _Z14rope_3d_kernelI6__halfEvPT_S2_iiiiiiiiifff
        .type           _Z14rope_3d_kernelI6__halfEvPT_S2_iiiiiiiiifff,@function
        .size           _Z14rope_3d_kernelI6__halfEvPT_S2_iiiiiiiiifff,(.L_x_182 - _Z14rope_3d_kernelI6__halfEvPT_S2_iiiiiiiiifff)
        .other          _Z14rope_3d_kernelI6__halfEvPT_S2_iiiiiiiiifff,@"STO_CUDA_ENTRY STV_DEFAULT"
_Z14rope_3d_kernelI6__halfEvPT_S2_iiiiiiiiifff:
.text._Z14rope_3d_kernelI6__halfEvPT_S2_iiiiiiiiifff:
        /* <DEDUP_REMOVED lines=163> */
[----:B------:R-:W-:Y:S05]  /*0a30*/  CALL.REL.NOINC `($__internal_2_$__cuda_sm3x_div_rn_noftz_f32_slowpath) ;  /* 0x0000002400c07944 */ /* 0x000fea0003c00000 */
[----:B------:R-:W-:-:S07]  /*0a40*/  MOV R2, R3 ;  /* 0x0000000300027202 */ /* 0x000fce0000000f00 */
.L_x_77:
[----:B------:R-:W-:Y:S05]  /*0a50*/  BSYNC.RECONVERGENT B1 ;  /* 0x0000000000017941 */ /* 0x000fea0003800200 */
.L_x_76:
        /* <DEDUP_REMOVED lines=80> */
.L_x_80:
        /* <DEDUP_REMOVED lines=10> */
.L_x_79:
[----:B------:R-:W-:Y:S05]  /*1000*/  BSYNC.RECONVERGENT B1 ;  /* 0x0000000000017941 */ /* 0x000fea0003800200 */
.L_x_78:
        /* <DEDUP_REMOVED lines=28> */
.L_x_75:
        /* <DEDUP_REMOVED lines=25> */
[----:B------:R-:W-:Y:S05]  /*1360*/  CALL.REL.NOINC `($__internal_2_$__cuda_sm3x_div_rn_noftz_f32_slowpath) ;  /* 0x0000001c00747944 */ /* 0x000fea0003c00000 */
.L_x_84:
[----:B------:R-:W-:Y:S05]  /*1370*/  BSYNC.RECONVERGENT B1 ;  /* 0x0000000000017941 */ /* 0x000fea0003800200 */
.L_x_83:
        /* <DEDUP_REMOVED lines=80> */
.L_x_87:
        /* <DEDUP_REMOVED lines=10> */
.L_x_86:
[----:B------:R-:W-:Y:S05]  /*1920*/  BSYNC.RECONVERGENT B1 ;  /* 0x0000000000017941 */ /* 0x000fea0003800200 */
.L_x_85:
        /* <DEDUP_REMOVED lines=27> */
.L_x_82:
        /* <DEDUP_REMOVED lines=22> */
[----:B------:R-:W-:Y:S05]  /*1c40*/  CALL.REL.NOINC `($__internal_2_$__cuda_sm3x_div_rn_noftz_f32_slowpath) ;  /* 0x00000014003c7944 */ /* 0x000fea0003c00000 */
.L_x_89:
[----:B------:R-:W-:Y:S05]  /*1c50*/  BSYNC.RECONVERGENT B1 ;  /* 0x0000000000017941 */ /* 0x000fea0003800200 */
.L_x_88:
        /* <DEDUP_REMOVED lines=80> */
.L_x_92:
        /* <DEDUP_REMOVED lines=10> */
.L_x_91:
[----:B------:R-:W-:Y:S05]  /*2200*/  BSYNC.RECONVERGENT B1 ;  /* 0x0000000000017941 */ /* 0x000fea0003800200 */
.L_x_90:
        /* <DEDUP_REMOVED lines=25> */
.L_x_81:
[----:B------:R-:W-:Y:S05]  /*23a0*/  BSYNC.RECONVERGENT B0 ;  /* 0x0000000000007941 */ /* 0x000fea0003800200 */
.L_x_74:
        /* <DEDUP_REMOVED lines=23> */
.L_x_95:
        /* <DEDUP_REMOVED lines=44> */
.L_x_94:
[----:B------:R-:W-:Y:S05]  /*27e0*/  BSYNC.RECONVERGENT B0 ;  /* 0x0000000000007941 */ /* 0x000fea0003800200 */
.L_x_93:
        /* <DEDUP_REMOVED lines=32> */
.L_x_98:
        /* <DEDUP_REMOVED lines=44> */
.L_x_97:
[----:B------:R-:W-:Y:S05]  /*2cb0*/  BSYNC.RECONVERGENT B0 ;  /* 0x0000000000007941 */ /* 0x000fea0003800200 */
.L_x_96:
        /* <DEDUP_REMOVED lines=47> */
[----:B0-----:R-:W-:-:S04]  /*2fb0*/  IMAD.WIDE R4, R11, 0x2, R4 ;  /* 0x000000020b047825 */ /* 0x001fc800078e0204 */
[----:B--2---:R-:W-:Y:S02]  /*2fc0*/  HADD2.F32 R7, -RZ, R6.H0_H0 ;  /* 0x20000006ff077230 */ /* 0x004fe40000004100 */
[----:B---3--:R-:W-:-:S03]  /*2fd0*/  HADD2.F32 R9, -RZ, R8.H0_H0 ;  /* 0x20000008ff097230 */ /* 0x008fc60000004100 */
[C---:B------:R-:W-:Y:S02]  /*2fe0*/  FMUL R6, R0.reuse, R7 ;  /* 0x0000000700067220 */ /* 0x040fe40000400000 */
[-C--:B------:R-:W-:Y:S02]  /*2ff0*/  FMUL R13, R0, R9.reuse ;  /* 0x00000009000d7220 */ /* 0x080fe40000400000 */
[C---:B------:R-:W-:Y:S02]  /*3000*/  FFMA R6, R14.reuse, R9, R6 ;  /* 0x000000090e067223 */ /* 0x040fe40000000006 */
[----:B------:R-:W-:-:S03]  /*3010*/  FFMA R13, R14, R7, -R13 ;  /* 0x000000070e0d7223 */ /* 0x000fc6000000080d */
[----:B------:R-:W-:Y:S02]  /*3020*/  F2FP.F16.F32.PACK_AB R6, RZ, R6 ;  /* 0x00000006ff06723e */ /* 0x000fe400000000ff */
[----:B------:R-:W-:Y:S02]  /*3030*/  F2FP.F16.F32.PACK_AB R13, RZ, R13 ;  /* 0x0000000dff0d723e */ /* 0x000fe400000000ff */
[----:B------:R-:W-:-:S03]  /*3040*/  PRMT R8, R6, 0x7610, R8 ;  /* 0x0000761006087816 */ /* 0x000fc60000000008 */
[----:B------:R-:W-:Y:S04]  /*3050*/  STG.E.U16 desc[UR6][R2.64], R13 ;  /* 0x0000000d02007986 */ /* 0x000fe8000c101506 */
[----:B------:R-:W-:Y:S04]  /*3060*/  STG.E.U16 desc[UR6][R2.64+0x2], R8 ;  /* 0x0000020802007986 */ /* 0x000fe8000c101506 */
[----:B------:R-:W2:Y:S04]  /*3070*/  LDG.E.U16 R7, desc[UR6][R4.64+0x2] ;  /* 0x0000020604077981 */ /* 0x000ea8000c1e1500 */
[----:B------:R-:W3:Y:S01]  /*3080*/  LDG.E.U16 R6, desc[UR6][R4.64] ;  /* 0x0000000604067981 */ /* 0x000ee2000c1e1500 */
[----:B--2---:R-:W-:-:S02]  /*3090*/  HADD2.F32 R9, -RZ, R7.H0_H0 ;  /* 0x20000007ff097230 */ /* 0x004fc40000004100 */
[----:B---3--:R-:W-:-:S03]  /*30a0*/  HADD2.F32 R7, -RZ, R6.H0_H0 ;  /* 0x20000006ff077230 */ /* 0x008fc60000004100 */
[-C--:B------:R-:W-:Y:S01]  /*30b0*/  FMUL R11, R0, R9.reuse ;  /* 0x00000009000b7220 */ /* 0x080fe20000400000 */
[----:B------:R-:W-:-:S03]  /*30c0*/  FMUL R9, R14, R9 ;  /* 0x000000090e097220 */ /* 0x000fc60000400000 */
[-C--:B------:R-:W-:Y:S01]  /*30d0*/  FFMA R11, R14, R7.reuse, -R11 ;  /* 0x000000070e0b7223 */ /* 0x080fe2000000080b */
[----:B------:R-:W-:-:S04]  /*30e0*/  FFMA R9, R0, R7, R9 ;  /* 0x0000000700097223 */ /* 0x000fc80000000009 */
[----:B------:R-:W-:Y:S02]  /*30f0*/  F2FP.F16.F32.PACK_AB R11, RZ, R11 ;  /* 0x0000000bff0b723e */ /* 0x000fe400000000ff */
[----:B------:R-:W-:-:S03]  /*3100*/  F2FP.F16.F32.PACK_AB R9, RZ, R9 ;  /* 0x00000009ff09723e */ /* 0x000fc600000000ff */
[----:B------:R-:W-:Y:S04]  /*3110*/  STG.E.U16 desc[UR6][R4.64], R11 ;  /* 0x0000000b04007986 */ /* 0x000fe8000c101506 */
[----:B------:R-:W-:Y:S01]  /*3120*/  STG.E.U16 desc[UR6][R4.64+0x2], R9 ;  /* 0x0000020904007986 */ /* 0x000fe2000c101506 */
[----:B------:R-:W-:Y:S05]  /*3130*/  EXIT ;  /* 0x000000000000794d */ /* 0x000fea0003800000 */
        .weak           $__internal_2_$__cuda_sm3x_div_rn_noftz_f32_slowpath
        .type           $__internal_2_$__cuda_sm3x_div_rn_noftz_f32_slowpath,@function
        .size           $__internal_2_$__cuda_sm3x_div_rn_noftz_f32_slowpath,(.L_x_182 - $__internal_2_$__cuda_sm3x_div_rn_noftz_f32_slowpath)
$__internal_2_$__cuda_sm3x_div_rn_noftz_f32_slowpath:
        /* <DEDUP_REMOVED lines=34> */
.L_x_100:
        /* <DEDUP_REMOVED lines=51> */
.L_x_107:
[----:B------:R-:W-:-:S04]  /*3690*/  LOP3.LUT R0, R0, 0x80000000, RZ, 0xc0, !PT ;  /* 0x8000000000007812 */ /* 0x000fc800078ec0ff */
[----:B------:R-:W-:Y:S01]  /*36a0*/  LOP3.LUT R0, R0, 0x7f800000, RZ, 0xfc, !PT ;  /* 0x7f80000000007812 */ /* 0x000fe200078efcff */
[----:B------:R-:W-:Y:S06]  /*36b0*/  BRA `(.L_x_108) ;  /* 0x0000000000047947 */ /* 0x000fec0003800000 */
.L_x_106:
[----:B------:R-:W-:-:S07]  /*36c0*/  IMAD R0, R15, 0x800000, R0 ;  /* 0x008000000f007824 */ /* 0x000fce00078e0200 */
.L_x_108:
[----:B------:R-:W-:Y:S05]  /*36d0*/  BSYNC.RECONVERGENT B3 ;  /* 0x0000000000037941 */ /* 0x000fea0003800200 */
.L_x_105:
[----:B------:R-:W-:Y:S05]  /*36e0*/  BRA `(.L_x_109) ;  /* 0x0000000000207947 */ /* 0x000fea0003800000 */
.L_x_104:
[----:B------:R-:W-:-:S04]  /*36f0*/  LOP3.LUT R0, R3, 0x80000000, R0, 0x48, !PT ;  /* 0x8000000003007812 */ /* 0x000fc800078e4800 */
[----:B------:R-:W-:Y:S01]  /*3700*/  LOP3.LUT R0, R0, 0x7f800000, RZ, 0xfc, !PT ;  /* 0x7f80000000007812 */ /* 0x000fe200078efcff */
[----:B------:R-:W-:Y:S06]  /*3710*/  BRA `(.L_x_109) ;  /* 0x0000000000147947 */ /* 0x000fec0003800000 */
.L_x_103:
[----:B------:R-:W-:Y:S01]  /*3720*/  LOP3.LUT R0, R3, 0x80000000, R0, 0x48, !PT ;  /* 0x8000000003007812 */ /* 0x000fe200078e4800 */
[----:B------:R-:W-:Y:S06]  /*3730*/  BRA `(.L_x_109) ;  /* 0x00000000000c7947 */ /* 0x000fec0003800000 */
.L_x_102:
[----:B------:R-:W0:Y:S01]  /*3740*/  MUFU.RSQ R0, -QNAN ;  /* 0xffc0000000007908 */ /* 0x000e220000001400 */
[----:B------:R-:W-:Y:S05]  /*3750*/  BRA `(.L_x_109) ;  /* 0x0000000000047947 */ /* 0x000fea0003800000 */
.L_x_101:
[----:B------:R-:W-:-:S07]  /*3760*/  FADD.FTZ R0, R0, R3 ;  /* 0x0000000300007221 */ /* 0x000fce0000010000 */
.L_x_109:
[----:B------:R-:W-:Y:S05]  /*3770*/  BSYNC.RECONVERGENT B2 ;  /* 0x0000000000027941 */ /* 0x000fea0003800200 */
.L_x_99:
[----:B------:R-:W-:Y:S02]  /*3780*/  HFMA2 R15, -RZ, RZ, 0, 0 ;  /* 0x00000000ff0f7431 */ /* 0x000fe400000001ff */
[----:B------:R-:W-:Y:S01]  /*3790*/  IMAD.MOV.U32 R14, RZ, RZ, R4 ;  /* 0x000000ffff0e7224 */ /* 0x000fe200078e0004 */
[----:B0-----:R-:W-:-:S03]  /*37a0*/  MOV R3, R0 ;  /* 0x0000000000037202 */ /* 0x001fc60000000f00 */
[----:B------:R-:W-:Y:S05]  /*37b0*/  RET.REL.NODEC R14 `(_Z14rope_3d_kernelI6__halfEvPT_S2_iiiiiiiiifff) ;  /* 0xffffffc80e107950 */ /* 0x000fea0003c3ffff */
.L_x_110:
        /* <DEDUP_REMOVED lines=12> */
.L_x_182:


//--------------------- .text._Z14rope_1d_kernelIfEvPT_S1_iiiif --------------------------
	.section	.text._Z14rope_1d_kernelIfEvPT_S1_iiiif,"ax",@progbits
	.align	128
        .global         _Z14rope_1d_kernelIfEvPT_S1_iiiif
        .type           _Z14rope_1d_kernelIfEvPT_S1_iiiif,@function
        .size           _Z14rope_1d_kernelIfEvPT_S1_iiiif,(.L_x_183 - _Z14rope_1d_kernelIfEvPT_S1_iiiif)
        .other          _Z14rope_1d_kernelIfEvPT_S1_iiiif,@"STO_CUDA_ENTRY STV_DEFAULT"
_Z14rope_1d_kernelIfEvPT_S1_iiiif:
.text._Z14rope_1d_kernelIfEvPT_S1_iiiif:
[----:B------:R-:W0:Y:S01]  /*0000*/  LDC R1, c[0x0][0x37c] ;  /* 0x0000df00ff017b82 */ /* 0x000e220000000800 */
[----:B------:R-:W1:Y:S07]  /*0010*/  S2R R0, SR_TID.X ;  /* 0x0000000000007919 */ /* 0x000e6e0000002100 */
[----:B------:R-:W2:Y:S01]  /*0020*/  LDC.64 R4, c[0x0][0x398] ;  /* 0x0000e600ff047b82 */ /* 0x000ea20000000a00 */
[----:B0-----:R-:W-:-:S07]  /*0030*/  VIADD R1, R1, 0xffffffe0 ;  /* 0xffffffe001017836 */ /* 0x001fce0000000000 */
[----:B------:R-:W0:Y:S08]  /*0040*/  LDC.64 R2, c[0x0][0x390] ;  /* 0x0000e400ff027b82 */ /* 0x000e300000000a00 */
[----:B------:R-:W1:Y:S08]  /*0050*/  S2UR UR4, SR_CTAID.X ;  /* 0x00000000000479c3 */ /* 0x000e700000002500 */
[----:B------:R-:W1:Y:S01]  /*0060*/  LDC R13, c[0x0][0x360] ;  /* 0x0000d800ff0d7b82 */ /* 0x000e620000000800 */
[----:B--2---:R-:W-:-:S04]  /*0070*/  LEA.HI R14, R5, R5, RZ, 0x1 ;  /* 0x00000005050e7211 */ /* 0x004fc800078f08ff */
[----:B------:R-:W-:Y:S01]  /*0080*/  SHF.R.S32.HI R14, RZ, 0x1, R14 ;  /* 0x00000001ff0e7819 */ /* 0x000fe2000001140e */
[----:B0-----:R-:W-:-:S04]  /*0090*/  IMAD R7, R3, R2, RZ ;  /* 0x0000000203077224 */ /* 0x001fc800078e02ff */
[----:B------:R-:W-:Y:S02]  /*00a0*/  IMAD R7, R7, R4, RZ ;  /* 0x0000000407077224 */ /* 0x000fe400078e02ff */
[----:B-1----:R-:W-:Y:S02]  /*00b0*/  IMAD R13, R13, UR4, R0 ;  /* 0x000000040d0d7c24 */ /* 0x002fe4000f8e0200 */
[----:B------:R-:W-:-:S05]  /*00c0*/  IMAD R0, R7, R14, RZ ;  /* 0x0000000e07007224 */ /* 0x000fca00078e02ff */
[----:B------:R-:W-:-:S13]  /*00d0*/  ISETP.GE.AND P0, PT, R13, R0, PT ;  /* 0x000000000d00720c */ /* 0x000fda0003f06270 */
[----:B------:R-:W-:Y:S05]  /*00e0*/  @P0 EXIT ;  /* 0x000000000000094d */ /* 0x000fea0003800000 */
[----:B------:R-:W-:Y:S01]  /*00f0*/  IABS R9, R14 ;  /* 0x0000000e00097213 */ /* 0x000fe20000000000 */
[----:B------:R-:W-:Y:S01]  /*0100*/  IMAD R10, R14, R4, RZ ;  /* 0x000000040e0a7224 */ /* 0x000fe200078e02ff */
[----:B------:R-:W-:Y:S01]  /*0110*/  IABS R2, R3 ;  /* 0x0000000300027213 */ /* 0x000fe20000000000 */
[----:B------:R-:W-:Y:S01]  /*0120*/  BSSY.RECONVERGENT B0, `(.L_x_111) ;  /* 0x000008b000007945 */ /* 0x000fe20003800200 */
[----:B------:R-:W0:Y:S01]  /*0130*/  I2F.RP R0, R9 ;  /* 0x0000000900007306 */ /* 0x000e220000209400 */
[----:B------:R-:W-:Y:S02]  /*0140*/  IABS R19, R13 ;  /* 0x0000000d00137213 */ /* 0x000fe40000000000 */
[----:B------:R-:W-:Y:S02]  /*0150*/  IABS R8, R10 ;  /* 0x0000000a00087213 */ /* 0x000fe40000000000 */
[----:B------:R-:W-:-:S03]  /*0160*/  IABS R12, R4 ;  /* 0x00000004000c7213 */ /* 0x000fc60000000000 */
[----:B------:R-:W1:Y:S08]  /*0170*/  I2F.RP R15, R8 ;  /* 0x00000008000f7306 */ /* 0x000e700000209400 */
[----:B0-----:R-:W0:Y:S08]  /*0180*/  MUFU.RCP R0, R0 ;  /* 0x0000000000007308 */ /* 0x001e300000001000 */
[----:B-1----:R-:W1:Y:S08]  /*0190*/  MUFU.RCP R15, R15 ;  /* 0x0000000f000f7308 */ /* 0x002e700000001000 */
[----:B------:R-:W-:Y:S01]  /*01a0*/  I2F.RP R18, R2 ;  /* 0x0000000200127306 */ /* 0x000fe20000209400 */
[----:B0-----:R-:W-:-:S07]  /*01b0*/  VIADD R16, R0, 0xffffffe ;  /* 0x0ffffffe00107836 */ /* 0x001fce0000000000 */
[----:B------:R0:W2:Y:S01]  /*01c0*/  F2I.FTZ.U32.TRUNC.NTZ R17, R16 ;  /* 0x0000001000117305 */ /* 0x0000a2000021f000 */
[----:B-1----:R-:W-:-:S07]  /*01d0*/  VIADD R6, R15, 0xffffffe ;  /* 0x0ffffffe0f067836 */ /* 0x002fce0000000000 */
[----:B------:R1:W3:Y:S01]  /*01e0*/  F2I.FTZ.U32.TRUNC.NTZ R7, R6 ;  /* 0x0000000600077305 */ /* 0x0002e2000021f000 */
[----:B0-----:R-:W-:Y:S01]  /*01f0*/  IMAD.MOV.U32 R16, RZ, RZ, RZ ;  /* 0x000000ffff107224 */ /* 0x001fe200078e00ff */
[----:B--2---:R-:W-:-:S06]  /*0200*/  IADD3 R0, PT, PT, RZ, -R17, RZ ;  /* 0x80000011ff007210 */ /* 0x004fcc0007ffe0ff */
[----:B------:R-:W0:Y:S01]  /*0210*/  I2F.RP R11, R12 ;  /* 0x0000000c000b7306 */ /* 0x000e220000209400 */
[----:B-1----:R-:W-:Y:S01]  /*0220*/  IABS R6, R14 ;  /* 0x0000000e00067213 */ /* 0x002fe20000000000 */
[----:B------:R-:W-:Y:S02]  /*0230*/  IMAD R15, R0, R9, RZ ;  /* 0x00000009000f7224 */ /* 0x000fe400078e02ff */
[----:B------:R-:W-:Y:S02]  /*0240*/  IMAD R0, R10, R3, RZ ;  /* 0x000000030a007224 */ /* 0x000fe400078e02ff */
[----:B---3--:R-:W-:Y:S02]  /*0250*/  IMAD.MOV R20, RZ, RZ, -R7 ;  /* 0x000000ffff147224 */ /* 0x008fe400078e0a07 */
[----:B------:R-:W1:Y:S01]  /*0260*/  MUFU.RCP R18, R18 ;  /* 0x0000001200127308 */ /* 0x000e620000001000 */
[----:B------:R-:W-:Y:S01]  /*0270*/  IMAD.HI.U32 R17, R17, R15, R16 ;  /* 0x0000000f11117227 */ /* 0x000fe200078e0010 */
[----:B------:R-:W-:-:S02]  /*0280*/  IABS R21, R0 ;  /* 0x0000000000157213 */ /* 0x000fc40000000000 */
[----:B------:R-:W-:Y:S01]  /*0290*/  MOV R16, R19 ;  /* 0x0000001300107202 */ /* 0x000fe20000000f00 */
[----:B------:R-:W-:Y:S02]  /*02a0*/  IMAD.MOV.U32 R15, RZ, RZ, R20 ;  /* 0x000000ffff0f7224 */ /* 0x000fe400078e0014 */
[----:B------:R-:W-:Y:S01]  /*02b0*/  IMAD.MOV R20, RZ, RZ, -R6 ;  /* 0x000000ffff147224 */ /* 0x000fe200078e0a06 */
[----:B0-----:R-:W0:Y:S01]  /*02c0*/  MUFU.RCP R11, R11 ;  /* 0x0000000b000b7308 */ /* 0x001e220000001000 */
[----:B------:R-:W-:Y:S02]  /*02d0*/  IMAD R19, R15, R8, RZ ;  /* 0x000000080f137224 */ /* 0x000fe400078e02ff */
[----:B------:R-:W-:Y:S02]  /*02e0*/  IMAD.MOV.U32 R15, RZ, RZ, R21 ;  /* 0x000000ffff0f7224 */ /* 0x000fe400078e0015 */
[----:B------:R-:W-:Y:S02]  /*02f0*/  IMAD.MOV.U32 R6, RZ, RZ, RZ ;  /* 0x000000ffff067224 */ /* 0x000fe400078e00ff */
[----:B------:R-:W-:Y:S01]  /*0300*/  IMAD.HI.U32 R17, R17, R16, RZ ;  /* 0x0000001011117227 */ /* 0x000fe200078e00ff */
[----:B------:R-:W2:Y:S03]  /*0310*/  I2F.RP R22, R15 ;  /* 0x0000000f00167306 */ /* 0x000ea60000209400 */
[----:B------:R-:W-:Y:S01]  /*0320*/  IMAD.HI.U32 R7, R7, R19, R6 ;  /* 0x0000001307077227 */ /* 0x000fe200078e0006 */
[----:B------:R-:W-:-:S02]  /*0330*/  MOV R6, R20 ;  /* 0x0000001400067202 */ /* 0x000fc40000000f00 */
[----:B------:R-:W-:Y:S01]  /*0340*/  IABS R19, R10 ;  /* 0x0000000a00137213 */ /* 0x000fe20000000000 */
[----:B-1----:R-:W-:Y:S02]  /*0350*/  VIADD R20, R18, 0xffffffe ;  /* 0x0ffffffe12147836 */ /* 0x002fe40000000000 */
[--C-:B------:R-:W-:Y:S01]  /*0360*/  IMAD R6, R17, R6, R16.reuse ;  /* 0x0000000611067224 */ /* 0x100fe200078e0210 */
[----:B0-----:R-:W-:Y:S01]  /*0370*/  IADD3 R18, PT, PT, R11, 0xffffffe, RZ ;  /* 0x0ffffffe0b127810 */ /* 0x001fe20007ffe0ff */
[----:B------:R-:W-:Y:S02]  /*0380*/  IMAD.MOV R21, RZ, RZ, -R19 ;  /* 0x000000ffff157224 */ /* 0x000fe400078e0a13 */
[----:B------:R-:W-:Y:S01]  /*0390*/  IMAD.HI.U32 R19, R7, R16, RZ ;  /* 0x0000001007137227 */ /* 0x000fe200078e00ff */
[----:B------:R-:W-:Y:S01]  /*03a0*/  ISETP.GT.U32.AND P0, PT, R9, R6, PT ;  /* 0x000000060900720c */ /* 0x000fe20003f04070 */
[----:B--2---:R-:W0:Y:S02]  /*03b0*/  MUFU.RCP R22, R22 ;  /* 0x0000001600167308 */ /* 0x004e240000001000 */
[----:B------:R-:W-:-:S05]  /*03c0*/  IMAD R21, R19, R21, R16 ;  /* 0x0000001513157224 */ /* 0x000fca00078e0210 */
[----:B------:R-:W-:Y:S01]  /*03d0*/  ISETP.GT.U32.AND P4, PT, R8, R21, PT ;  /* 0x000000150800720c */ /* 0x000fe20003f84070 */
[----:B------:R-:W1:Y:S04]  /*03e0*/  F2I.FTZ.U32.TRUNC.NTZ R7, R20 ;  /* 0x0000001400077305 */ /* 0x000e68000021f000 */
[----:B------:R-:W-:Y:S02]  /*03f0*/  @!P0 IMAD.IADD R6, R6, 0x1, -R9 ;  /* 0x0000000106068824 */ /* 0x000fe400078e0a09 */
[----:B------:R-:W-:Y:S01]  /*0400*/  @!P0 VIADD R17, R17, 0x1 ;  /* 0x0000000111118836 */ /* 0x000fe20000000000 */
[----:B------:R-:W-:Y:S02]  /*0410*/  ISETP.NE.AND P0, PT, R14, RZ, PT ;  /* 0x000000ff0e00720c */ /* 0x000fe40003f05270 */
[----:B------:R-:W-:Y:S01]  /*0420*/  ISETP.GE.U32.AND P5, PT, R6, R9, PT ;  /* 0x000000090600720c */ /* 0x000fe20003fa6070 */
[----:B0-----:R-:W-:Y:S01]  /*0430*/  VIADD R11, R22, 0xffffffe ;  /* 0x0ffffffe160b7836 */ /* 0x001fe20000000000 */
[----:B------:R-:W-:Y:S01]  /*0440*/  LOP3.LUT R6, R13, R14, RZ, 0x3c, !PT ;  /* 0x0000000e0d067212 */ /* 0x000fe200078e3cff */
[----:B------:R-:W-:Y:S01]  /*0450*/  @!P4 IMAD.IADD R21, R21, 0x1, -R8 ;  /* 0x000000011515c824 */ /* 0x000fe200078e0a08 */
[----:B------:R-:W0:Y:S01]  /*0460*/  F2I.FTZ.U32.TRUNC.NTZ R9, R18 ;  /* 0x0000001200097305 */ /* 0x000e22000021f000 */
[----:B------:R-:W-:Y:S01]  /*0470*/  @!P4 VIADD R19, R19, 0x1 ;  /* 0x000000011313c836 */ /* 0x000fe20000000000 */
[----:B------:R-:W-:Y:S01]  /*0480*/  ISETP.GE.AND P2, PT, R6, RZ, PT ;  /* 0x000000ff0600720c */ /* 0x000fe20003f46270 */
[----:B------:R-:W-:Y:S01]  /*0490*/  HFMA2 R6, -RZ, RZ, 0, 0 ;  /* 0x00000000ff067431 */ /* 0x000fe200000001ff */
[----:B------:R-:W-:Y:S01]  /*04a0*/  ISETP.GE.U32.AND P3, PT, R21, R8, PT ;  /* 0x000000081500720c */ /* 0x000fe20003f66070 */
[----:B-1----:R-:W-:Y:S01]  /*04b0*/  IMAD.MOV R23, RZ, RZ, -R7 ;  /* 0x000000ffff177224 */ /* 0x002fe200078e0a07 */
[----:B------:R-:W-:-:S02]  /*04c0*/  LOP3.LUT R8, R13, R10, RZ, 0x3c, !PT ;  /* 0x0000000a0d087212 */ /* 0x000fc400078e3cff */
[----:B------:R-:W1:Y:S01]  /*04d0*/  F2I.FTZ.U32.TRUNC.NTZ R11, R11 ;  /* 0x0000000b000b7305 */ /* 0x000e62000021f000 */
[----:B------:R-:W-:Y:S01]  /*04e0*/  IMAD R21, R23, R2, RZ ;  /* 0x0000000217157224 */ /* 0x000fe200078e02ff */
[----:B------:R-:W-:Y:S01]  /*04f0*/  ISETP.GE.AND P1, PT, R8, RZ, PT ;  /* 0x000000ff0800720c */ /* 0x000fe20003f26270 */
[----:B------:R-:W-:Y:S01]  /*0500*/  IMAD.MOV.U32 R8, RZ, RZ, RZ ;  /* 0x000000ffff087224 */ /* 0x000fe200078e00ff */
[----:B------:R-:W-:Y:S01]  /*0510*/  ISETP.NE.AND P4, PT, R10, RZ, PT ;  /* 0x000000ff0a00720c */ /* 0x000fe20003f85270 */
[----:B------:R-:W-:Y:S01]  /*0520*/  IMAD.HI.U32 R6, R7, R21, R6 ;  /* 0x0000001507067227 */ /* 0x000fe200078e0006 */
[----:B------:R-:W-:Y:S02]  /*0530*/  @P5 IADD3 R17, PT, PT, R17, 0x1, RZ ;  /* 0x0000000111115810 */ /* 0x000fe40007ffe0ff */
[----:B------:R-:W-:Y:S01]  /*0540*/  IABS R20, R0 ;  /* 0x0000000000147213 */ /* 0x000fe20000000000 */
[----:B0-----:R-:W-:Y:S01]  /*0550*/  IMAD.MOV R7, RZ, RZ, -R9 ;  /* 0x000000ffff077224 */ /* 0x001fe200078e0a09 */
[----:B------:R-:W-:Y:S01]  /*0560*/  @!P2 IADD3 R17, PT, PT, -R17, RZ, RZ ;  /* 0x000000ff1111a210 */ /* 0x000fe20007ffe1ff */
[----:B------:R-:W-:Y:S01]  /*0570*/  @P3 VIADD R19, R19, 0x1 ;  /* 0x0000000113133836 */ /* 0x000fe20000000000 */
[----:B------:R-:W-:Y:S01]  /*0580*/  @!P0 LOP3.LUT R17, RZ, R14, RZ, 0x33, !PT ;  /* 0x0000000eff118212 */ /* 0x000fe200078e33ff */
[----:B------:R-:W-:-:S02]  /*0590*/  IMAD R7, R7, R12, RZ ;  /* 0x0000000c07077224 */ /* 0x000fc400078e02ff */
[----:B-1----:R-:W-:Y:S02]  /*05a0*/  IMAD.MOV R18, RZ, RZ, -R11 ;  /* 0x000000ffff127224 */ /* 0x002fe400078e0a0b */
[----:B------:R-:W-:Y:S01]  /*05b0*/  @!P1 IMAD.MOV R19, RZ, RZ, -R19 ;  /* 0x000000ffff139224 */ /* 0x000fe200078e0a13 */
[----:B------:R-:W-:Y:S01]  /*05c0*/  @!P4 LOP3.LUT R19, RZ, R10, RZ, 0x33, !PT ;  /* 0x0000000aff13c212 */ /* 0x000fe200078e33ff */
[----:B------:R-:W-:Y:S01]  /*05d0*/  IMAD.HI.U32 R8, R9, R7, R8 ;  /* 0x0000000709087227 */ /* 0x000fe200078e0008 */
[----:B------:R-:W-:Y:S02]  /*05e0*/  IABS R7, R17 ;  /* 0x0000001100077213 */ /* 0x000fe40000000000 */
[----:B------:R-:W-:Y:S01]  /*05f0*/  IABS R23, R19 ;  /* 0x0000001300177213 */ /* 0x000fe20000000000 */
[----:B------:R-:W-:Y:S01]  /*0600*/  IMAD R9, R18, R15, RZ ;  /* 0x0000000f12097224 */ /* 0x000fe200078e02ff */
[----:B------:R-:W-:Y:S01]  /*0610*/  ISETP.GE.AND P4, PT, R19, RZ, PT ;  /* 0x000000ff1300720c */ /* 0x000fe20003f86270 */
[----:B------:R-:W-:-:S02]  /*0620*/  IMAD.MOV.U32 R10, RZ, RZ, RZ ;  /* 0x000000ffff0a7224 */ /* 0x000fc400078e00ff */
[----:B------:R-:W-:-:S04]  /*0630*/  IMAD.HI.U32 R8, R8, R7, RZ ;  /* 0x0000000708087227 */ /* 0x000fc800078e00ff */
[----:B------:R-:W-:Y:S01]  /*0640*/  IMAD.HI.U32 R11, R11, R9, R10 ;  /* 0x000000090b0b7227 */ /* 0x000fe200078e000a */
[----:B------:R-:W-:-:S03]  /*0650*/  IADD3 R8, PT, PT, -R8, RZ, RZ ;  /* 0x000000ff08087210 */ /* 0x000fc60007ffe1ff */
[----:B------:R-:W-:Y:S02]  /*0660*/  IMAD.MOV R9, RZ, RZ, -R20 ;  /* 0x000000ffff097224 */ /* 0x000fe400078e0a14 */
[----:B------:R-:W-:-:S04]  /*0670*/  IMAD.HI.U32 R21, R11, R16, RZ ;  /* 0x000000100b157227 */ /* 0x000fc800078e00ff */
[----:B------:R-:W-:Y:S02]  /*0680*/  IMAD R16, R21, R9, R16 ;  /* 0x0000000915107224 */ /* 0x000fe400078e0210 */
[----:B------:R-:W-:-:S03]  /*0690*/  IMAD.HI.U32 R6, R6, R23, RZ ;  /* 0x0000001706067227 */ /* 0x000fc600078e00ff */
[----:B------:R-:W-:Y:S01]  /*06a0*/  ISETP.GT.U32.AND P3, PT, R15, R16, PT ;  /* 0x000000100f00720c */ /* 0x000fe20003f64070 */
[C---:B------:R-:W-:Y:S01]  /*06b0*/  IMAD R9, R12.reuse, R8, R7 ;  /* 0x000000080c097224 */ /* 0x040fe200078e0207 */
[----:B------:R-:W-:Y:S01]  /*06c0*/  I2FP.F32.S32 R7, R14 ;  /* 0x0000000e00077245 */ /* 0x000fe20000201400 */
[----:B------:R-:W-:Y:S02]  /*06d0*/  IMAD.MOV R6, RZ, RZ, -R6 ;  /* 0x000000ffff067224 */ /* 0x000fe400078e0a06 */
[----:B------:R-:W-:Y:S01]  /*06e0*/  IMAD.MOV R10, RZ, RZ, -R17 ;  /* 0x000000ffff0a7224 */ /* 0x000fe200078e0a11 */
[----:B------:R-:W-:Y:S01]  /*06f0*/  ISETP.GT.U32.AND P0, PT, R12, R9, PT ;  /* 0x000000090c00720c */ /* 0x000fe20003f04070 */
[----:B------:R-:W-:Y:S01]  /*0700*/  IMAD R11, R2, R6, R23 ;  /* 0x00000006020b7224 */ /* 0x000fe200078e0217 */
[----:B------:R-:W-:Y:S01]  /*0710*/  LOP3.LUT R6, R13, R0, RZ, 0x3c, !PT ;  /* 0x000000000d067212 */ /* 0x000fe200078e3cff */
[----:B------:R-:W0:Y:S01]  /*0720*/  MUFU.RCP R8, R7 ;  /* 0x0000000700087308 */ /* 0x000e220000001000 */
[----:B------:R-:W-:-:S02]  /*0730*/  IMAD R10, R14, R10, R13 ;  /* 0x0000000a0e0a7224 */ /* 0x000fc400078e020d */
[----:B------:R-:W-:Y:S01]  /*0740*/  ISETP.GT.U32.AND P1, PT, R2, R11, PT ;  /* 0x0000000b0200720c */ /* 0x000fe20003f24070 */
[----:B------:R-:W-:Y:S01]  /*0750*/  @!P3 IMAD.IADD R16, R16, 0x1, -R15 ;  /* 0x000000011010b824 */ /* 0x000fe200078e0a0f */
[----:B------:R-:W-:Y:S01]  /*0760*/  ISETP.GE.AND P2, PT, R6, RZ, PT ;  /* 0x000000ff0600720c */ /* 0x000fe20003f46270 */
[----:B------:R-:W-:Y:S01]  /*0770*/  @!P3 VIADD R21, R21, 0x1 ;  /* 0x000000011515b836 */ /* 0x000fe20000000000 */
[----:B------:R-:W-:Y:S02]  /*0780*/  ISETP.GE.AND P3, PT, R17, RZ, PT ;  /* 0x000000ff1100720c */ /* 0x000fe40003f66270 */
[----:B------:R-:W-:Y:S01]  /*0790*/  ISETP.GE.U32.AND P5, PT, R16, R15, PT ;  /* 0x0000000f1000720c */ /* 0x000fe20003fa6070 */
[----:B------:R-:W-:Y:S01]  /*07a0*/  @!P0 IMAD.IADD R9, R9, 0x1, -R12 ;  /* 0x0000000109098824 */ /* 0x000fe200078e0a0c */
[----:B------:R-:W-:-:S04]  /*07b0*/  I2FP.F32.S32 R6, R10 ;  /* 0x0000000a00067245 */ /* 0x000fc80000201400 */
[----:B------:R-:W-:Y:S02]  /*07c0*/  ISETP.GT.U32.AND P0, PT, R12, R9, PT ;  /* 0x000000090c00720c */ /* 0x000fe40003f04070 */
[----:B------:R-:W-:Y:S01]  /*07d0*/  @!P1 IADD3 R11, PT, PT, R11, -R2, RZ ;  /* 0x800000020b0b9210 */ /* 0x000fe20007ffe0ff */
[----:B0-----:R-:W-:-:S03]  /*07e0*/  FFMA R13, -R7, R8, 1 ;  /* 0x3f800000070d7423 */ /* 0x001fc60000000108 */
[----:B------:R-:W-:Y:S01]  /*07f0*/  ISETP.GT.U32.AND P1, PT, R2, R11, PT ;  /* 0x0000000b0200720c */ /* 0x000fe20003f24070 */
[----:B------:R-:W-:Y:S01]  /*0800*/  @P5 VIADD R21, R21, 0x1 ;  /* 0x0000000115155836 */ /* 0x000fe20000000000 */
[----:B------:R-:W-:Y:S01]  /*0810*/  ISETP.NE.AND P5, PT, R0, RZ, PT ;  /* 0x000000ff0000720c */ /* 0x000fe20003fa5270 */
[----:B------:R-:W-:Y:S02]  /*0820*/  FFMA R13, R8, R13, R8 ;  /* 0x0000000d080d7223 */ /* 0x000fe40000000008 */
[----:B------:R-:W-:Y:S02]  /*0830*/  @!P2 IMAD.MOV R21, RZ, RZ, -R21 ;  /* 0x000000ffff15a224 */ /* 0x000fe400078e0a15 */
[----:B------:R-:W-:Y:S02]  /*0840*/  @!P0 IADD3 R9, PT, PT, R9, -R12, RZ ;  /* 0x8000000c09098210 */ /* 0x000fe40007ffe0ff */
[----:B------:R-:W-:-:S04]  /*0850*/  ISETP.NE.AND P0, PT, R3, RZ, PT ;  /* 0x000000ff0300720c */ /* 0x000fc80003f05270 */
[----:B------:R-:W-:Y:S01]  /*0860*/  @!P1 IMAD.IADD R11, R11, 0x1, -R2 ;  /* 0x000000010b0b9824 */ /* 0x000fe200078e0a02 */
[----:B------:R-:W-:Y:S02]  /*0870*/  ISETP.NE.AND P1, PT, R4, RZ, PT ;  /* 0x000000ff0400720c */ /* 0x000fe40003f25270 */
[----:B------:R-:W-:Y:S01]  /*0880*/  @!P5 LOP3.LUT R21, RZ, R0, RZ, 0x33, !PT ;  /* 0x00000000ff15d212 */ /* 0x000fe200078e33ff */
[----:B------:R-:W-:Y:S02]  /*0890*/  IMAD.MOV.U32 R2, RZ, RZ, R11 ;  /* 0x000000ffff027224 */ /* 0x000fe400078e000b */
[----:B------:R-:W-:Y:S01]  /*08a0*/  FMUL R0, R6, -2 ;  /* 0xc000000006007820 */ /* 0x000fe20000400000 */
[----:B------:R-:W-:Y:S01]  /*08b0*/  MOV R11, R9 ;  /* 0x00000009000b7202 */ /* 0x000fe20000000f00 */
[----:B------:R-:W-:Y:S02]  /*08c0*/  IMAD.SHL.U32 R6, R10, 0x2, RZ ;  /* 0x000000020a067824 */ /* 0x000fe400078e00ff */
[----:B------:R-:W-:Y:S01]  /*08d0*/  @!P4 IMAD.MOV R2, RZ, RZ, -R2 ;  /* 0x000000ffff02c224 */ /* 0x000fe200078e0a02 */
[----:B------:R-:W-:Y:S01]  /*08e0*/  @!P0 LOP3.LUT R2, RZ, R3, RZ, 0x33, !PT ;  /* 0x00000003ff028212 */ /* 0x000fe200078e33ff */
[----:B------:R-:W0:Y:S01]  /*08f0*/  FCHK P0, R0, R7 ;  /* 0x0000000700007302 */ /* 0x000e220000000000 */
[----:B------:R-:W-:-:S02]  /*0900*/  @!P3 IMAD.MOV R11, RZ, RZ, -R11 ;  /* 0x000000ffff0bb224 */ /* 0x000fc400078e0a0b */
[----:B------:R-:W-:Y:S01]  /*0910*/  FFMA R8, R0, R13, RZ ;  /* 0x0000000d00087223 */ /* 0x000fe200000000ff */
[----:B------:R-:W-:Y:S01]  /*0920*/  @!P1 LOP3.LUT R11, RZ, R4, RZ, 0x33, !PT ;  /* 0x00000004ff0b9212 */ /* 0x000fe200078e33ff */
[----:B------:R-:W-:Y:S02]  /*0930*/  IMAD R3, R21, R3, R2 ;  /* 0x0000000315037224 */ /* 0x000fe400078e0202 */
[----:B------:R-:W-:Y:S02]  /*0940*/  FFMA R9, -R7, R8, R0 ;  /* 0x0000000807097223 */ /* 0x000fe40000000100 */
[----:B------:R-:W-:Y:S02]  /*0950*/  IMAD R4, R3, R4, R11 ;  /* 0x0000000403047224 */ /* 0x000fe400078e020b */
[----:B------:R-:W-:Y:S02]  /*0960*/  FFMA R3, R13, R9, R8 ;  /* 0x000000090d037223 */ /* 0x000fe40000000008 */
[----:B------:R-:W-:-:S02]  /*0970*/  IMAD R5, R4, R5, R6 ;  /* 0x0000000504057224 */ /* 0x000fc400078e0206 */
[----:B------:R-:W-:Y:S01]  /*0980*/  HFMA2 R4, -RZ, RZ, 1.875, 0 ;  /* 0x3f800000ff047431 */ /* 0x000fe200000001ff */
[----:B0-----:R-:W-:Y:S06]  /*0990*/  @!P0 BRA `(.L_x_112) ;  /* 0x00000000000c8947 */ /* 0x001fec0003800000 */
[----:B------:R-:W-:-:S07]  /*09a0*/  MOV R6, 0x9c0 ;  /* 0x000009c000067802 */ /* 0x000fce0000000f00 */
[----:B------:R-:W-:Y:S05]  /*09b0*/  CALL.REL.NOINC `($__internal_3_$__cuda_sm3x_div_rn_noftz_f32_slowpath) ;  /* 0x0000001000547944 */ /* 0x000fea0003c00000 */
[----:B------:R-:W-:-:S07]  /*09c0*/  IMAD.MOV.U32 R3, RZ, RZ, R0 ;  /* 0x000000ffff037224 */ /* 0x000fce00078e0000 */
.L_x_112:
[----:B------:R-:W-:Y:S05]  /*09d0*/  BSYNC.RECONVERGENT B0 ;  /* 0x0000000000007941 */ /* 0x000fea0003800200 */
.L_x_111:
[----:B------:R-:W0:Y:S01]  /*09e0*/  LDC R0, c[0x0][0x3a0] ;  /* 0x0000e800ff007b82 */ /* 0x000e220000000800 */
[----:B------:R-:W-:Y:S01]  /*09f0*/  MOV R14, 0x3a2c32e4 ;  /* 0x3a2c32e4000e7802 */ /* 0x000fe20000000f00 */
[----:B------:R-:W-:Y:S01]  /*0a00*/  BSSY.RECONVERGENT B0, `(.L_x_113) ;  /* 0x0000058000007945 */ /* 0x000fe20003800200 */
[C---:B0-----:R-:W-:Y:S01]  /*0a10*/  FMUL R7, |R0|.reuse, 16777216 ;  /* 0x4b80000000077820 */ /* 0x041fe20000400200 */
[----:B------:R-:W-:-:S04]  /*0a20*/  FSETP.GEU.AND P0, PT, |R0|, 1.175494350822287508e-38, PT ;  /* 0x008000000000780b */ /* 0x000fc80003f0e200 */
[----:B------:R-:W-:-:S05]  /*0a30*/  FSEL R7, R7, |R0|, !P0 ;  /* 0x4000000007077208 */ /* 0x000fca0004000000 */
[----:B------:R-:W-:-:S05]  /*0a40*/  VIADD R6, R7, 0xc0cafb0d ;  /* 0xc0cafb0d07067836 */ /* 0x000fca0000000000 */
[----:B------:R-:W-:Y:S02]  /*0a50*/  LOP3.LUT R8, R6, 0xff800000, RZ, 0xc0, !PT ;  /* 0xff80000006087812 */ /* 0x000fe400078ec0ff */
[----:B------:R-:W-:-:S03]  /*0a60*/  FSEL R6, RZ, -24, P0 ;  /* 0xc1c00000ff067808 */ /* 0x000fc60000000000 */
[----:B------:R-:W-:-:S04]  /*0a70*/  IMAD.IADD R7, R7, 0x1, -R8 ;  /* 0x0000000107077824 */ /* 0x000fc800078e0a08 */
[C---:B------:R-:W-:Y:S01]  /*0a80*/  FADD R10, R7.reuse, 1 ;  /* 0x3f800000070a7421 */ /* 0x040fe20000000000 */
[----:B------:R-:W-:Y:S01]  /*0a90*/  FADD R9, R7, -1 ;  /* 0xbf80000007097421 */ /* 0x000fe20000000000 */
[----:B------:R-:W-:-:S03]  /*0aa0*/  I2FP.F32.S32 R7, R8 ;  /* 0x0000000800077245 */ /* 0x000fc60000201400 */
[----:B------:R-:W-:Y:S01]  /*0ab0*/  FADD R11, R9, R9 ;  /* 0x00000009090b7221 */ /* 0x000fe20000000000 */
[----:B------:R-:W0:Y:S01]  /*0ac0*/  MUFU.RCP R10, R10 ;  /* 0x0000000a000a7308 */ /* 0x000e220000001000 */
[----:B------:R-:W-:Y:S02]  /*0ad0*/  FFMA R7, R7, 1.1920928955078125e-07, R6 ;  /* 0x3400000007077823 */ /* 0x000fe40000000006 */
[----:B0-----:R-:W-:-:S04]  /*0ae0*/  FMUL R8, R10, R11 ;  /* 0x0000000b0a087220 */ /* 0x001fc80000400000 */
[----:B------:R-:W-:Y:S01]  /*0af0*/  FADD R12, R9, -R8 ;  /* 0x80000008090c7221 */ /* 0x000fe20000000000 */
[C---:B------:R-:W-:Y:S01]  /*0b00*/  FMUL R11, R8.reuse, R8 ;  /* 0x00000008080b7220 */ /* 0x040fe20000400000 */
[----:B------:R-:W-:Y:S02]  /*0b10*/  FFMA R6, R8, 1.4426950216293334961, R7 ;  /* 0x3fb8aa3b08067823 */ /* 0x000fe40000000007 */
[----:B------:R-:W-:Y:S01]  /*0b20*/  FADD R12, R12, R12 ;  /* 0x0000000c0c0c7221 */ /* 0x000fe20000000000 */
[----:B------:R-:W-:Y:S01]  /*0b30*/  FFMA R14, R11, R14, 0.0032181653659790754318 ;  /* 0x3b52e7db0b0e7423 */ /* 0x000fe2000000000e */
        /* <DEDUP_REMOVED lines=58> */
.L_x_115:
        /* <DEDUP_REMOVED lines=10> */
.L_x_114:
[----:B------:R-:W-:Y:S05]  /*0f80*/  BSYNC.RECONVERGENT B0 ;  /* 0x0000000000007941 */ /* 0x000fea0003800200 */
.L_x_113:
[----:B------:R-:W-:Y:S01]  /*0f90*/  I2FP.F32.S32 R7, R2 ;  /* 0x0000000200077245 */ /* 0x000fe20000201400 */
[----:B------:R-:W0:Y:S01]  /*0fa0*/  LDCU.64 UR6, c[0x0][0x358] ;  /* 0x00006b00ff0677ac */ /* 0x000e220008000a00 */
[----:B------:R-:W-:Y:S03]  /*0fb0*/  BSSY.RECONVERGENT B0, `(.L_x_116) ;  /* 0x0000043000007945 */ /* 0x000fe60003800200 */
[----:B------:R-:W-:-:S04]  /*0fc0*/  FMUL R7, R7, R4 ;  /* 0x0000000407077220 */ /* 0x000fc80000400000 */
[C---:B------:R-:W-:Y:S01]  /*0fd0*/  FMUL R0, R7.reuse, 0.63661974668502807617 ;  /* 0x3f22f98307007820 */ /* 0x040fe20000400000 */
[----:B------:R-:W-:-:S05]  /*0fe0*/  FSETP.GE.AND P0, PT, |R7|, 105615, PT ;  /* 0x47ce47800700780b */ /* 0x000fca0003f06200 */
[----:B------:R-:W1:Y:S02]  /*0ff0*/  F2I.NTZ R0, R0 ;  /* 0x0000000000007305 */ /* 0x000e640000203100 */
[----:B-1----:R-:W-:Y:S01]  /*1000*/  I2FP.F32.S32 R2, R0 ;  /* 0x0000000000027245 */ /* 0x002fe20000201400 */
[----:B------:R-:W-:-:S04]  /*1010*/  IMAD.MOV.U32 R13, RZ, RZ, R0 ;  /* 0x000000ffff0d7224 */ /* 0x000fc800078e0000 */
        /* <DEDUP_REMOVED lines=16> */
.L_x_118:
        /* <DEDUP_REMOVED lines=38> */
[----:B------:R-:W-:-:S02]  /*1380*/  ISETP.GE.AND P1, PT, R4, RZ, PT ;  /* 0x000000ff0400720c */ /* 0x000fc40003f26270 */
[----:B------:R-:W-:-:S05]  /*1390*/  IADD3 R2, PT, PT, -R0, RZ, RZ ;  /* 0x000000ff00027210 */ /* 0x000fca0007ffe1ff */
[----:B------:R-:W-:Y:S01]  /*13a0*/  @!P0 IMAD.MOV.U32 R0, RZ, RZ, R2 ;  /* 0x000000ffff008224 */ /* 0x000fe200078e0002 */
[----:B-1----:R-:W-:-:S10]  /*13b0*/  DMUL R14, R8, UR4 ;  /* 0x00000004080e7c28 */ /* 0x002fd40008000000 */
[----:B------:R-:W1:Y:S02]  /*13c0*/  F2F.F32.F64 R14, R14 ;  /* 0x0000000e000e7310 */ /* 0x000e640000301000 */
[----:B01----:R-:W-:-:S07]  /*13d0*/  FSEL R2, -R14, R14, !P1 ;  /* 0x0000000e0e027208 */ /* 0x003fce0004800100 */
.L_x_117:
[----:B------:R-:W-:Y:S05]  /*13e0*/  BSYNC.RECONVERGENT B0 ;  /* 0x0000000000007941 */ /* 0x000fea0003800200 */
.L_x_116:
[----:B------:R-:W-:Y:S01]  /*13f0*/  LOP3.LUT R6, R0, 0x1, RZ, 0xc0, !PT ;  /* 0x0000000100067812 */ /* 0x000fe200078ec0ff */
[----:B------:R-:W-:Y:S02]  /*1400*/  IMAD.MOV.U32 R12, RZ, RZ, 0x37cbac00 ;  /* 0x37cbac00ff0c7424 */ /* 0x000fe400078e00ff */
[----:B------:R-:W-:Y:S01]  /*1410*/  FMUL R3, R2, R2 ;  /* 0x0000000202037220 */ /* 0x000fe20000400000 */
[----:B------:R-:W-:Y:S01]  /*1420*/  IADD3 R0, PT, PT, R0, 0x1, RZ ;  /* 0x0000000100007810 */ /* 0x000fe20007ffe0ff */
[----:B------:R-:W-:Y:S01]  /*1430*/  IMAD.MOV.U32 R15, RZ, RZ, 0x3e2aaaa8 ;  /* 0x3e2aaaa8ff0f7424 */ /* 0x000fe200078e00ff */
[----:B------:R-:W-:Y:S01]  /*1440*/  ISETP.NE.U32.AND P0, PT, R6, 0x1, PT ;  /* 0x000000010600780c */ /* 0x000fe20003f05070 */
[----:B------:R-:W-:Y:S01]  /*1450*/  FFMA R4, R3, R12, -0.0013887860113754868507 ;  /* 0xbab607ed03047423 */ /* 0x000fe2000000000c */
[----:B------:R-:W-:Y:S01]  /*1460*/  IMAD.MOV.U32 R6, RZ, RZ, 0x3c0885e4 ;  /* 0x3c0885e4ff067424 */ /* 0x000fe200078e00ff */
[----:B------:R-:W-:Y:S01]  /*1470*/  LOP3.LUT P1, RZ, R0, 0x2, RZ, 0xc0, !PT ;  /* 0x0000000200ff7812 */ /* 0x000fe2000782c0ff */
[----:B------:R-:W-:Y:S01]  /*1480*/  BSSY.RECONVERGENT B0, `(.L_x_119) ;  /* 0x0000043000007945 */ /* 0x000fe20003800200 */
[----:B------:R-:W-:-:S02]  /*1490*/  FSEL R0, R2, 1, !P0 ;  /* 0x3f80000002007808 */ /* 0x000fc40004000000 */
[----:B------:R-:W-:Y:S02]  /*14a0*/  FSEL R4, R4, -0.00019574658654164522886, P0 ;  /* 0xb94d415304047808 */ /* 0x000fe40000000000 */
[----:B------:R-:W-:Y:S01]  /*14b0*/  FSEL R6, R6, 0.041666727513074874878, !P0 ;  /* 0x3d2aaabb06067808 */ /* 0x000fe20004000000 */
[----:B------:R-:W-:Y:S01]  /*14c0*/  FFMA R9, R3, R0, RZ ;  /* 0x0000000003097223 */ /* 0x000fe200000000ff */
[----:B------:R-:W-:Y:S02]  /*14d0*/  FSEL R15, -R15, -0.4999999701976776123, !P0 ;  /* 0xbeffffff0f0f7808 */ /* 0x000fe40004000100 */
        /* <DEDUP_REMOVED lines=10> */
[----:B------:R-:W-:Y:S01]  /*1580*/  IMAD.SHL.U32 R2, R7, 0x100, RZ ;  /* 0x0000010007027824 */ /* 0x000fe200078e00ff */
[----:B------:R-:W-:Y:S01]  /*1590*/  MOV R6, RZ ;  /* 0x000000ff00067202 */ /* 0x000fe20000000f00 */
[----:B------:R-:W-:Y:S01]  /*15a0*/  IMAD.MOV.U32 R0, RZ, RZ, R1 ;  /* 0x000000ffff007224 */ /* 0x000fe200078e0001 */
[----:B------:R-:W0:Y:S02]  /*15b0*/  LDCU.64 UR8, c[0x4][URZ] ;  /* 0x01000000ff0877ac */ /* 0x000e240008000a00 */
[----:B------:R-:W-:Y:S01]  /*15c0*/  LOP3.LUT R13, R2, 0x80000000, RZ, 0xfc, !PT ;  /* 0x80000000020d7812 */ /* 0x000fe200078efcff */
[----:B------:R-:W-:Y:S01]  /*15d0*/  UMOV UR5, URZ ;  /* 0x000000ff00057c82 */ /* 0x000fe20008000000 */
[----:B------:R-:W-:-:S05]  /*15e0*/  UMOV UR4, URZ ;  /* 0x000000ff00047c82 */ /* 0x000fca0008000000 */
.L_x_121:
        /* <DEDUP_REMOVED lines=30> */
[C---:B------:R-:W-:Y:S02]  /*17d0*/  SHF.L.W.U32.HI R2, R3.reuse, 0x2, R0 ;  /* 0x0000000203027819 */ /* 0x040fe40000010e00 */
[----:B------:R-:W-:Y:S02]  /*17e0*/  SHF.L.U32 R3, R3, 0x2, RZ ;  /* 0x0000000203037819 */ /* 0x000fe400000006ff */
[----:B------:R-:W-:-:S02]  /*17f0*/  SHF.R.S32.HI R4, RZ, 0x1f, R2 ;  /* 0x0000001fff047819 */ /* 0x000fc40000011402 */
[----:B------:R-:W-:Y:S02]  /*1800*/  LEA.HI R13, R2, R13, RZ, 0x1 ;  /* 0x0000000d020d7211 */ /* 0x000fe400078f08ff */
[C---:B------:R-:W-:Y:S02]  /*1810*/  LOP3.LUT R8, R4.reuse, R3, RZ, 0x3c, !PT ;  /* 0x0000000304087212 */ /* 0x040fe400078e3cff */
[----:B------:R-:W-:Y:S01]  /*1820*/  LOP3.LUT R9, R4, R2, RZ, 0x3c, !PT ;  /* 0x0000000204097212 */ /* 0x000fe200078e3cff */
[----:B------:R-:W-:Y:S01]  /*1830*/  IMAD.MOV R0, RZ, RZ, -R13 ;  /* 0x000000ffff007224 */ /* 0x000fe200078e0a0d */
[----:B------:R-:W-:-:S03]  /*1840*/  LOP3.LUT R7, R2, R7, RZ, 0x3c, !PT ;  /* 0x0000000702077212 */ /* 0x000fc600078e3cff */
[----:B------:R-:W-:Y:S01]  /*1850*/  @!P1 IMAD.MOV.U32 R13, RZ, RZ, R0 ;  /* 0x000000ffff0d9224 */ /* 0x000fe200078e0000 */
[----:B------:R-:W1:Y:S01]  /*1860*/  I2F.F64.S64 R8, R8 ;  /* 0x0000000800087312 */ /* 0x000e620000301c00 */
[----:B------:R-:W-:Y:S01]  /*1870*/  ISETP.GE.AND P0, PT, R7, RZ, PT ;  /* 0x000000ff0700720c */ /* 0x000fe20003f06270 */
[----:B-1----:R-:W-:-:S10]  /*1880*/  DMUL R14, R8, UR4 ;  /* 0x00000004080e7c28 */ /* 0x002fd40008000000 */
[----:B------:R-:W1:Y:S02]  /*1890*/  F2F.F32.F64 R14, R14 ;  /* 0x0000000e000e7310 */ /* 0x000e640000301000 */
[----:B01----:R-:W-:-:S07]  /*18a0*/  FSEL R11, -R14, R14, !P0 ;  /* 0x0000000e0e0b7208 */ /* 0x003fce0004000100 */
.L_x_120:
[----:B------:R-:W-:Y:S05]  /*18b0*/  BSYNC.RECONVERGENT B0 ;  /* 0x0000000000007941 */ /* 0x000fea0003800200 */
.L_x_119:
[----:B------:R-:W0:Y:S01]  /*18c0*/  LDC.64 R2, c[0x0][0x380] ;  /* 0x0000e000ff027b82 */ /* 0x000e220000000a00 */
[----:B------:R-:W-:Y:S01]  /*18d0*/  FMUL R9, R11, R11 ;  /* 0x0000000b0b097220 */ /* 0x000fe20000400000 */
[C---:B------:R-:W-:Y:S01]  /*18e0*/  LOP3.LUT R0, R13.reuse, 0x1, RZ, 0xc0, !PT ;  /* 0x000000010d007812 */ /* 0x040fe200078ec0ff */
[----:B------:R-:W-:Y:S01]  /*18f0*/  IMAD.MOV.U32 R4, RZ, RZ, 0x3effffff ;  /* 0x3effffffff047424 */ /* 0x000fe200078e00ff */
[----:B------:R-:W-:-:S04]  /*1900*/  LOP3.LUT P1, RZ, R13, 0x2, RZ, 0xc0, !PT ;  /* 0x000000020dff7812 */ /* 0x000fc8000782c0ff */
[----:B------:R-:W1:Y:S01]  /*1910*/  LDC.64 R6, c[0x0][0x388] ;  /* 0x0000e200ff067b82 */ /* 0x000e620000000a00 */
[----:B0-----:R-:W-:-:S05]  /*1920*/  IMAD.WIDE R2, R5, 0x4, R2 ;  /* 0x0000000405027825 */ /* 0x001fca00078e0202 */
[----:B------:R-:W2:Y:S04]  /*1930*/  LDG.E R17, desc[UR6][R2.64+0x4] ;  /* 0x0000040602117981 */ /* 0x000ea8000c1e1900 */
[----:B------:R-:W3:Y:S01]  /*1940*/  LDG.E R15, desc[UR6][R2.64] ;  /* 0x00000006020f7981 */ /* 0x000ee2000c1e1900 */
[----:B------:R-:W-:Y:S01]  /*1950*/  FFMA R12, R9, R12, -0.0013887860113754868507 ;  /* 0xbab607ed090c7423 */ /* 0x000fe2000000000c */
[----:B------:R-:W-:Y:S01]  /*1960*/  ISETP.NE.U32.AND P0, PT, R0, 0x1, PT ;  /* 0x000000010000780c */ /* 0x000fe20003f05070 */
[----:B-1----:R-:W-:Y:S01]  /*1970*/  IMAD.WIDE R6, R5, 0x4, R6 ;  /* 0x0000000405067825 */ /* 0x002fe200078e0206 */
[----:B------:R-:W-:Y:S02]  /*1980*/  MOV R0, 0x3d2aaabb ;  /* 0x3d2aaabb00007802 */ /* 0x000fe40000000f00 */
[----:B------:R-:W-:-:S02]  /*1990*/  FSEL R12, R12, -0.00019574658654164522886, !P0 ;  /* 0xb94d41530c0c7808 */ /* 0x000fc40004000000 */
        /* <DEDUP_REMOVED lines=8> */
[C---:B--2---:R-:W-:Y:S01]  /*1a20*/  FMUL R9, R0.reuse, R17 ;  /* 0x0000001100097220 */ /* 0x044fe20000400000 */
[----:B---3--:R-:W-:-:S03]  /*1a30*/  FMUL R4, R0, R15 ;  /* 0x0000000f00047220 */ /* 0x008fc60000400000 */
        /* <DEDUP_REMOVED lines=13> */
        .weak           $__internal_3_$__cuda_sm3x_div_rn_noftz_f32_slowpath
        .type           $__internal_3_$__cuda_sm3x_div_rn_noftz_f32_slowpath,@function
        .size           $__internal_3_$__cuda_sm3x_div_rn_noftz_f32_slowpath,(.L_x_183 - $__internal_3_$__cuda_sm3x_div_rn_noftz_f32_slowpath)
$__internal_3_$__cuda_sm3x_div_rn_noftz_f32_slowpath:
[----:B------:R-:W-:Y:S01]  /*1b10*/  SHF.R.U32.HI R8, RZ, 0x17, R7 ;  /* 0x00000017ff087819 */ /* 0x000fe20000011607 */
[----:B------:R-:W-:Y:S01]  /*1b20*/  BSSY.RECONVERGENT B1, `(.L_x_122) ;  /* 0x0000064000017945 */ /* 0x000fe20003800200 */
[--C-:B------:R-:W-:Y:S01]  /*1b30*/  SHF.R.U32.HI R3, RZ, 0x17, R0.reuse ;  /* 0x00000017ff037819 */ /* 0x100fe20000011600 */
[----:B------:R-:W-:Y:S01]  /*1b40*/  IMAD.MOV.U32 R10, RZ, RZ, R0 ;  /* 0x000000ffff0a7224 */ /* 0x000fe200078e0000 */
        /* <DEDUP_REMOVED lines=9> */
[----:B------:R-:W-:Y:S02]  /*1be0*/  FSETP.GTU.FTZ.AND P1, PT, |R7|, +INF , PT ;  /* 0x7f8000000700780b */ /* 0x000fe40003f3c200 */
[----:B------:R-:W-:Y:S02]  /*1bf0*/  MOV R3, R7 ;  /* 0x0000000700037202 */ /* 0x000fe40000000f00 */
        /* <DEDUP_REMOVED lines=16> */
[----:B------:R-:W-:Y:S02]  /*1d00*/  @P0 IMAD.MOV.U32 R8, RZ, RZ, RZ ;  /* 0x000000ffff080224 */ /* 0x000fe400078e00ff */
[----:B------:R-:W-:Y:S01]  /*1d10*/  @!P0 FFMA R10, R0, 1.84467440737095516160e+19, RZ ;  /* 0x5f800000000a8823 */ /* 0x000fe200000000ff */
[----:B------:R-:W-:Y:S02]  /*1d20*/  @!P0 IMAD.MOV.U32 R8, RZ, RZ, -0x40 ;  /* 0xffffffc0ff088424 */ /* 0x000fe400078e00ff */
[----:B------:R-:W-:-:S03]  /*1d30*/  @!P1 FFMA R7, R3, 1.84467440737095516160e+19, RZ ;  /* 0x5f80000003079823 */ /* 0x000fc600000000ff */
[----:B------:R-:W-:-:S07]  /*1d40*/  @!P1 IADD3 R8, PT, PT, R8, 0x40, RZ ;  /* 0x0000004008089810 */ /* 0x000fce0007ffe0ff */
.L_x_123:
[----:B------:R-:W-:Y:S01]  /*1d50*/  LEA R0, R9, 0xc0800000, 0x17 ;  /* 0xc080000009007811 */ /* 0x000fe200078eb8ff */
[----:B------:R-:W-:Y:S01]  /*1d60*/  VIADD R3, R12, 0xffffff81 ;  /* 0xffffff810c037836 */ /* 0x000fe20000000000 */
[----:B------:R-:W-:Y:S03]  /*1d70*/  BSSY.RECONVERGENT B2, `(.L_x_128) ;  /* 0x0000035000027945 */ /* 0x000fe60003800200 */
[----:B------:R-:W-:Y:S01]  /*1d80*/  IMAD.IADD R7, R7, 0x1, -R0 ;  /* 0x0000000107077824 */ /* 0x000fe200078e0a00 */
[C---:B------:R-:W-:Y:S01]  /*1d90*/  IADD3 R9, PT, PT, R3.reuse, 0x7f, -R9 ;  /* 0x0000007f03097810 */ /* 0x040fe20007ffe809 */
[----:B------:R-:W-:Y:S02]  /*1da0*/  IMAD R0, R3, -0x800000, R10 ;  /* 0xff80000003007824 */ /* 0x000fe400078e020a */
[----:B------:R-:W0:Y:S01]  /*1db0*/  MUFU.RCP R11, R7 ;  /* 0x00000007000b7308 */ /* 0x000e220000001000 */
[----:B------:R-:W-:Y:S01]  /*1dc0*/  FADD.FTZ R13, -R7, -RZ ;  /* 0x800000ff070d7221 */ /* 0x000fe20000010100 */
[----:B------:R-:W-:-:S03]  /*1dd0*/  IADD3 R9, PT, PT, R9, R8, RZ ;  /* 0x0000000809097210 */ /* 0x000fc60007ffe0ff */
        /* <DEDUP_REMOVED lines=8> */
[----:B------:R-:W-:-:S05]  /*1e60*/  LOP3.LUT R3, R3, 0xff, RZ, 0xc0, !PT ;  /* 0x000000ff03037812 */ /* 0x000fca00078ec0ff */
[----:B------:R-:W-:-:S04]  /*1e70*/  IMAD.IADD R11, R3, 0x1, R9 ;  /* 0x00000001030b7824 */ /* 0x000fc800078e0209 */
        /* <DEDUP_REMOVED lines=11> */
[-CC-:B------:R-:W-:Y:S01]  /*1f30*/  FFMA.RM R8, R15, R13.reuse, R10.reuse ;  /* 0x0000000d0f087223 */ /* 0x180fe2000000400a */
[----:B------:R-:W-:Y:S01]  /*1f40*/  IMAD.MOV R9, RZ, RZ, -R11 ;  /* 0x000000ffff097224 */ /* 0x000fe200078e0a0b */
[----:B------:R-:W-:Y:S02]  /*1f50*/  ISETP.NE.AND P2, PT, R11, RZ, PT ;  /* 0x000000ff0b00720c */ /* 0x000fe40003f45270 */
[----:B------:R-:W-:Y:S01]  /*1f60*/  LOP3.LUT R7, R3, 0x7fffff, RZ, 0xc0, !PT ;  /* 0x007fffff03077812 */ /* 0x000fe200078ec0ff */
[----:B------:R-:W-:Y:S01]  /*1f70*/  FFMA.RP R3, R15, R13, R10 ;  /* 0x0000000d0f037223 */ /* 0x000fe2000000800a */
[----:B------:R-:W-:Y:S02]  /*1f80*/  IADD3 R10, PT, PT, R11, 0x20, RZ ;  /* 0x000000200b0a7810 */ /* 0x000fe40007ffe0ff */
[----:B------:R-:W-:Y:S02]  /*1f90*/  LOP3.LUT R7, R7, 0x800000, RZ, 0xfc, !PT ;  /* 0x0080000007077812 */ /* 0x000fe400078efcff */
[----:B------:R-:W-:-:S02]  /*1fa0*/  ISETP.NE.AND P1, PT, R11, RZ, PT ;  /* 0x000000ff0b00720c */ /* 0x000fc40003f25270 */
[----:B------:R-:W-:Y:S02]  /*1fb0*/  SHF.L.U32 R10, R7, R10, RZ ;  /* 0x0000000a070a7219 */ /* 0x000fe400000006ff */
[----:B------:R-:W-:Y:S02]  /*1fc0*/  FSETP.NEU.FTZ.AND P0, PT, R3, R8, PT ;  /* 0x000000080300720b */ /* 0x000fe40003f1d000 */
[----:B------:R-:W-:Y:S02]  /*1fd0*/  SEL R8, R9, RZ, P2 ;  /* 0x000000ff09087207 */ /* 0x000fe40001000000 */
[----:B------:R-:W-:Y:S02]  /*1fe0*/  ISETP.NE.AND P1, PT, R10, RZ, P1 ;  /* 0x000000ff0a00720c */ /* 0x000fe40000f25270 */
[----:B------:R-:W-:Y:S02]  /*1ff0*/  SHF.R.U32.HI R8, RZ, R8, R7 ;  /* 0x00000008ff087219 */ /* 0x000fe40000011607 */
[----:B------:R-:W-:-:S02]  /*2000*/  PLOP3.LUT P0, PT, P0, P1, PT, 0xf8, 0x8f ;  /* 0x00000000008f781c */ /* 0x000fc40000703f70 */
[----:B------:R-:W-:Y:S02]  /*2010*/  SHF.R.U32.HI R10, RZ, 0x1, R8 ;  /* 0x00000001ff0a7819 */ /* 0x000fe40000011608 */
[----:B------:R-:W-:-:S04]  /*2020*/  SEL R3, RZ, 0x1, !P0 ;  /* 0x00000001ff037807 */ /* 0x000fc80004000000 */
[----:B------:R-:W-:-:S04]  /*2030*/  LOP3.LUT R3, R3, 0x1, R10, 0xf8, !PT ;  /* 0x0000000103037812 */ /* 0x000fc800078ef80a */
[----:B------:R-:W-:-:S05]  /*2040*/  LOP3.LUT R3, R3, R8, RZ, 0xc0, !PT ;  /* 0x0000000803037212 */ /* 0x000fca00078ec0ff */
[----:B------:R-:W-:-:S05]  /*2050*/  IMAD.IADD R3, R10, 0x1, R3 ;  /* 0x000000010a037824 */ /* 0x000fca00078e0203 */
[----:B------:R-:W-:Y:S01]  /*2060*/  LOP3.LUT R0, R3, R0, RZ, 0xfc, !PT ;  /* 0x0000000003007212 */ /* 0x000fe200078efcff */
[----:B------:R-:W-:Y:S06]  /*2070*/  BRA `(.L_x_131) ;  /* 0x0000000000107947 */ /* 0x000fec0003800000 */
.L_x_130:
[----:B------:R-:W-:-:S04]  /*2080*/  LOP3.LUT R0, R0, 0x80000000, RZ, 0xc0, !PT ;  /* 0x8000000000007812 */ /* 0x000fc800078ec0ff */
[----:B------:R-:W-:Y:S01]  /*2090*/  LOP3.LUT R0, R0, 0x7f800000, RZ, 0xfc, !PT ;  /* 0x7f80000000007812 */ /* 0x000fe200078efcff */
[----:B------:R-:W-:Y:S06]  /*20a0*/  BRA `(.L_x_131) ;  /* 0x0000000000047947 */ /* 0x000fec0003800000 */
.L_x_129:
[----:B------:R-:W-:-:S07]  /*20b0*/  LEA R0, R9, R0, 0x17 ;  /* 0x0000000009007211 */ /* 0x000fce00078eb8ff */
.L_x_131:
[----:B------:R-:W-:Y:S05]  /*20c0*/  BSYNC.RECONVERGENT B2 ;  /* 0x0000000000027941 */ /* 0x000fea0003800200 */
.L_x_128:
[----:B------:R-:W-:Y:S05]  /*20d0*/  BRA `(.L_x_132) ;  /* 0x0000000000207947 */ /* 0x000fea0003800000 */
.L_x_127:
[----:B------:R-:W-:-:S04]  /*20e0*/  LOP3.LUT R0, R7, 0x80000000, R10, 0x48, !PT ;  /* 0x8000000007007812 */ /* 0x000fc800078e480a */
[----:B------:R-:W-:Y:S01]  /*20f0*/  LOP3.LUT R0, R0, 0x7f800000, RZ, 0xfc, !PT ;  /* 0x7f80000000007812 */ /* 0x000fe200078efcff */
[----:B------:R-:W-:Y:S06]  /*2100*/  BRA `(.L_x_132) ;  /* 0x0000000000147947 */ /* 0x000fec0003800000 */
.L_x_126:
[----:B------:R-:W-:Y:S01]  /*2110*/  LOP3.LUT R0, R7, 0x80000000, R10, 0x48, !PT ;  /* 0x8000000007007812 */ /* 0x000fe200078e480a */
[----:B------:R-:W-:Y:S06]  /*2120*/  BRA `(.L_x_132) ;  /* 0x00000000000c7947 */ /* 0x000fec0003800000 */
.L_x_125:
[----:B------:R-:W0:Y:S01]  /*2130*/  MUFU.RSQ R0, -QNAN ;  /* 0xffc0000000007908 */ /* 0x000e220000001400 */
[----:B------:R-:W-:Y:S05]  /*2140*/  BRA `(.L_x_132) ;  /* 0x0000000000047947 */ /* 0x000fea0003800000 */
.L_x_124:
[----:B------:R-:W-:-:S07]  /*2150*/  FADD.FTZ R0, R0, R3 ;  /* 0x0000000300007221 */ /* 0x000fce0000010000 */
.L_x_132:
[----:B------:R-:W-:Y:S05]  /*2160*/  BSYNC.RECONVERGENT B1 ;  /* 0x0000000000017941 */ /* 0x000fea0003800200 */
.L_x_122:
[----:B------:R-:W-:-:S04]  /*2170*/  IMAD.MOV.U32 R7, RZ, RZ, 0x0 ;  /* 0x00000000ff077424 */ /* 0x000fc800078e00ff */
[----:B0-----:R-:W-:Y:S05]  /*2180*/  RET.REL.NODEC R6 `(_Z14rope_1d_kernelIfEvPT_S1_iiiif) ;  /* 0xffffffdc069c7950 */ /* 0x001fea0003c3ffff */
.L_x_133:
        /* <DEDUP_REMOVED lines=15> */
.L_x_183:


//--------------------- .text._Z14rope_1d_kernelI13__nv_bfloat16EvPT_S2_iiiif --------------------------
	.section	.text._Z14rope_1d_kernelI13__nv_bfloat16EvPT_S2_iiiif,"ax",@progbits
	.align	128
        .global         _Z14rope_1d_kernelI13__nv_bfloat16EvPT_S2_iiiif
        .type           _Z14rope_1d_kernelI13__nv_bfloat16EvPT_S2_iiiif,@function
        .size           _Z14rope_1d_kernelI13__nv_bfloat16EvPT_S2_iiiif,(.L_x_184 - _Z14rope_1d_kernelI13__nv_bfloat16EvPT_S2_iiiif)
        .other          _Z14rope_1d_kernelI13__nv_bfloat16EvPT_S2_iiiif,@"STO_CUDA_ENTRY STV_DEFAULT"
_Z14rope_1d_kernelI13__nv_bfloat16EvPT_S2_iiiif:
.text._Z14rope_1d_kernelI13__nv_bfloat16EvPT_S2_iiiif:
        /* <DEDUP_REMOVED lines=155> */
[----:B------:R-:W-:Y:S05]  /*09b0*/  CALL.REL.NOINC `($__internal_4_$__cuda_sm3x_div_rn_noftz_f32_slowpath) ;  /* 0x0000001000787944 */ /* 0x000fea0003c00000 */
[----:B------:R-:W-:-:S07]  /*09c0*/  IMAD.MOV.U32 R3, RZ, RZ, R0 ;  /* 0x000000ffff037224 */ /* 0x000fce00078e0000 */
.L_x_135:
[----:B------:R-:W-:Y:S05]  /*09d0*/  BSYNC.RECONVERGENT B0 ;  /* 0x0000000000007941 */ /* 0x000fea0003800200 */
.L_x_134:
        /* <DEDUP_REMOVED lines=80> */
.L_x_138:
        /* <DEDUP_REMOVED lines=10> */
.L_x_137:
[----:B------:R-:W-:Y:S05]  /*0f80*/  BSYNC.RECONVERGENT B0 ;  /* 0x0000000000007941 */ /* 0x000fea0003800200 */
.L_x_136:
        /* <DEDUP_REMOVED lines=25> */
.L_x_141:
        /* <DEDUP_REMOVED lines=44> */
.L_x_140:
[----:B------:R-:W-:Y:S05]  /*13e0*/  BSYNC.RECONVERGENT B0 ;  /* 0x0000000000007941 */ /* 0x000fea0003800200 */
.L_x_139:
        /* <DEDUP_REMOVED lines=32> */
.L_x_144:
[----:B0-----:R-:W-:Y:S02]  /*15f0*/  IMAD.U32 R8, RZ, RZ, UR8 ;  /* 0x00000008ff087e24 */ /* 0x001fe4000f8e00ff */
        /* <DEDUP_REMOVED lines=34> */
[----:B------:R-:W-:Y:S01]  /*1820*/  LOP3.LUT R9, R4, R2, RZ, 0x3c, !PT ;  /* 0x0000000204097212 */ /* 0x000fe200078e3cff */
[----:B------:R-:W-:Y:S01]  /*1830*/  IMAD.MOV R0, RZ, RZ, -R11 ;  /* 0x000000ffff007224 */ /* 0x000fe200078e0a0b */
[----:B------:R-:W-:-:S04]  /*1840*/  LOP3.LUT R7, R2, R7, RZ, 0x3c, !PT ;  /* 0x0000000702077212 */ /* 0x000fc800078e3cff */
[----:B------:R-:W1:Y:S01]  /*1850*/  I2F.F64.S64 R8, R8 ;  /* 0x0000000800087312 */ /* 0x000e620000301c00 */
[----:B------:R-:W-:Y:S02]  /*1860*/  ISETP.GE.AND P0, PT, R7, RZ, PT ;  /* 0x000000ff0700720c */ /* 0x000fe40003f06270 */
[----:B------:R-:W-:Y:S01]  /*1870*/  @!P1 MOV R11, R0 ;  /* 0x00000000000b9202 */ /* 0x000fe20000000f00 */
[----:B-1----:R-:W-:-:S10]  /*1880*/  DMUL R14, R8, UR4 ;  /* 0x00000004080e7c28 */ /* 0x002fd40008000000 */
[----:B------:R-:W1:Y:S02]  /*1890*/  F2F.F32.F64 R14, R14 ;  /* 0x0000000e000e7310 */ /* 0x000e640000301000 */
[----:B01----:R-:W-:-:S07]  /*18a0*/  FSEL R13, -R14, R14, !P0 ;  /* 0x0000000e0e0d7208 */ /* 0x003fce0004000100 */
.L_x_143:
[----:B------:R-:W-:Y:S05]  /*18b0*/  BSYNC.RECONVERGENT B0 ;  /* 0x0000000000007941 */ /* 0x000fea0003800200 */
.L_x_142:
[----:B------:R-:W0:Y:S02]  /*18c0*/  LDC.64 R2, c[0x0][0x380] ;  /* 0x0000e000ff027b82 */ /* 0x000e240000000a00 */
[----:B0-----:R-:W-:-:S05]  /*18d0*/  IMAD.WIDE R2, R5, 0x2, R2 ;  /* 0x0000000205027825 */ /* 0x001fca00078e0202 */
[----:B------:R-:W2:Y:S04]  /*18e0*/  LDG.E.U16 R4, desc[UR6][R2.64] ;  /* 0x0000000602047981 */ /* 0x000ea8000c1e1500 */
[----:B------:R-:W3:Y:S01]  /*18f0*/  LDG.E.U16 R8, desc[UR6][R2.64+0x2] ;  /* 0x0000020602087981 */ /* 0x000ee2000c1e1500 */
[----:B------:R-:W-:Y:S01]  /*1900*/  LOP3.LUT R0, R11, 0x1, RZ, 0xc0, !PT ;  /* 0x000000010b007812 */ /* 0x000fe200078ec0ff */
[----:B------:R-:W-:Y:S01]  /*1910*/  FMUL R7, R13, R13 ;  /* 0x0000000d0d077220 */ /* 0x000fe20000400000 */
[----:B------:R-:W-:Y:S01]  /*1920*/  IMAD.MOV.U32 R9, RZ, RZ, 0x3effffff ;  /* 0x3effffffff097424 */ /* 0x000fe200078e00ff */
[----:B------:R-:W-:Y:S02]  /*1930*/  LOP3.LUT P1, RZ, R11, 0x2, RZ, 0xc0, !PT ;  /* 0x000000020bff7812 */ /* 0x000fe4000782c0ff */
[----:B------:R-:W-:Y:S01]  /*1940*/  ISETP.NE.U32.AND P0, PT, R0, 0x1, PT ;  /* 0x000000010000780c */ /* 0x000fe20003f05070 */
[----:B------:R-:W-:Y:S01]  /*1950*/  FFMA R12, R7, R12, -0.0013887860113754868507 ;  /* 0xbab607ed070c7423 */ /* 0x000fe2000000000c */
[----:B------:R-:W-:-:S02]  /*1960*/  IMAD.MOV.U32 R0, RZ, RZ, 0x3d2aaabb ;  /* 0x3d2aaabbff007424 */ /* 0x000fc400078e00ff */
[----:B------:R-:W-:Y:S02]  /*1970*/  FSEL R9, -R9, -0.16666662693023681641, !P0 ;  /* 0xbe2aaaa809097808 */ /* 0x000fe40004000100 */
[----:B------:R-:W-:Y:S02]  /*1980*/  FSEL R12, R12, -0.00019574658654164522886, !P0 ;  /* 0xb94d41530c0c7808 */ /* 0x000fe40004000000 */
[----:B------:R-:W-:-:S05]  /*1990*/  FSEL R0, R0, 0.0083327032625675201416, !P0 ;  /* 0x3c0885e400007808 */ /* 0x000fca0004000000 */
[----:B------:R-:W-:Y:S01]  /*19a0*/  FFMA R12, R7, R12, R0 ;  /* 0x0000000c070c7223 */ /* 0x000fe20000000000 */
[----:B------:R-:W-:-:S03]  /*19b0*/  FSEL R0, R13, 1, P0 ;  /* 0x3f8000000d007808 */ /* 0x000fc60000000000 */
[C---:B------:R-:W-:Y:S02]  /*19c0*/  FFMA R12, R7.reuse, R12, R9 ;  /* 0x0000000c070c7223 */ /* 0x040fe40000000009 */
[----:B------:R-:W-:Y:S02]  /*19d0*/  FFMA R9, R7, R0, RZ ;  /* 0x0000000007097223 */ /* 0x000fe400000000ff */
[----:B------:R-:W0:Y:S02]  /*19e0*/  LDC.64 R6, c[0x0][0x388] ;  /* 0x0000e200ff067b82 */ /* 0x000e240000000a00 */
[----:B------:R-:W-:-:S04]  /*19f0*/  FFMA R0, R9, R12, R0 ;  /* 0x0000000c09007223 */ /* 0x000fc80000000000 */
[----:B------:R-:W-:Y:S01]  /*1a00*/  @P1 FADD R0, RZ, -R0 ;  /* 0x80000000ff001221 */ /* 0x000fe20000000000 */
[----:B0-----:R-:W-:-:S04]  /*1a10*/  IMAD.WIDE R6, R5, 0x2, R6 ;  /* 0x0000000205067825 */ /* 0x001fc800078e0206 */
[----:B--2---:R-:W-:Y:S01]  /*1a20*/  IMAD.U32 R9, R4, 0x10000, RZ ;  /* 0x0001000004097824 */ /* 0x004fe200078e00ff */
[----:B---3--:R-:W-:-:S03]  /*1a30*/  SHF.L.U32 R11, R8, 0x10, RZ ;  /* 0x00000010080b7819 */ /* 0x008fc600000006ff */
        /* <DEDUP_REMOVED lines=11> */
[----:B--2---:R-:W-:-:S04]  /*1af0*/  IMAD.U32 R9, R5, 0x10000, RZ ;  /* 0x0001000005097824 */ /* 0x004fc800078e00ff */
[-C--:B------:R-:W-:Y:S01]  /*1b00*/  FMUL R11, R0, R9.reuse ;  /* 0x00000009000b7220 */ /* 0x080fe20000400000 */
[----:B---3--:R-:W-:Y:S02]  /*1b10*/  IMAD.U32 R5, R4, 0x10000, RZ ;  /* 0x0001000004057824 */ /* 0x008fe400078e00ff */
[C---:B------:R-:W-:Y:S02]  /*1b20*/  FMUL R9, R10.reuse, R9 ;  /* 0x000000090a097220 */ /* 0x040fe40000400000 */
[-C--:B------:R-:W-:Y:S02]  /*1b30*/  FFMA R11, R10, R5.reuse, -R11 ;  /* 0x000000050a0b7223 */ /* 0x080fe4000000080b */
[----:B------:R-:W-:-:S03]  /*1b40*/  FFMA R9, R0, R5, R9 ;  /* 0x0000000500097223 */ /* 0x000fc60000000009 */
[----:B------:R-:W-:Y:S02]  /*1b50*/  F2FP.BF16.F32.PACK_AB R11, RZ, R11 ;  /* 0x0000000bff0b723e */ /* 0x000fe400000010ff */
[----:B------:R-:W-:-:S03]  /*1b60*/  F2FP.BF16.F32.PACK_AB R9, RZ, R9 ;  /* 0x00000009ff09723e */ /* 0x000fc600000010ff */
[----:B------:R-:W-:Y:S04]  /*1b70*/  STG.E.U16 desc[UR6][R6.64], R11 ;  /* 0x0000000b06007986 */ /* 0x000fe8000c101506 */
[----:B------:R-:W-:Y:S01]  /*1b80*/  STG.E.U16 desc[UR6][R6.64+0x2], R9 ;  /* 0x0000020906007986 */ /* 0x000fe2000c101506 */
[----:B------:R-:W-:Y:S05]  /*1b90*/  EXIT ;  /* 0x000000000000794d */ /* 0x000fea0003800000 */
        .weak           $__internal_4_$__cuda_sm3x_div_rn_noftz_f32_slowpath
        .type           $__internal_4_$__cuda_sm3x_div_rn_noftz_f32_slowpath,@function
        .size           $__internal_4_$__cuda_sm3x_div_rn_noftz_f32_slowpath,(.L_x_184 - $__internal_4_$__cuda_sm3x_div_rn_noftz_f32_slowpath)
$__internal_4_$__cuda_sm3x_div_rn_noftz_f32_slowpath:
        /* <DEDUP_REMOVED lines=36> */
.L_x_146:
        /* <DEDUP_REMOVED lines=51> */
.L_x_153:
[----:B------:R-:W-:-:S04]  /*2110*/  LOP3.LUT R0, R0, 0x80000000, RZ, 0xc0, !PT ;  /* 0x8000000000007812 */ /* 0x000fc800078ec0ff */
[----:B------:R-:W-:Y:S01]  /*2120*/  LOP3.LUT R0, R0, 0x7f800000, RZ, 0xfc, !PT ;  /* 0x7f80000000007812 */ /* 0x000fe200078efcff */
[----:B------:R-:W-:Y:S06]  /*2130*/  BRA `(.L_x_154) ;  /* 0x0000000000047947 */ /* 0x000fec0003800000 */
.L_x_152:
[----:B------:R-:W-:-:S07]  /*2140*/  LEA R0, R9, R0, 0x17 ;  /* 0x0000000009007211 */ /* 0x000fce00078eb8ff */
.L_x_154:
[----:B------:R-:W-:Y:S05]  /*2150*/  BSYNC.RECONVERGENT B2 ;  /* 0x0000000000027941 */ /* 0x000fea0003800200 */
.L_x_151:
[----:B------:R-:W-:Y:S05]  /*2160*/  BRA `(.L_x_155) ;  /* 0x0000000000207947 */ /* 0x000fea0003800000 */
.L_x_150:
[----:B------:R-:W-:-:S04]  /*2170*/  LOP3.LUT R0, R7, 0x80000000, R10, 0x48, !PT ;  /* 0x8000000007007812 */ /* 0x000fc800078e480a */
[----:B------:R-:W-:Y:S01]  /*2180*/  LOP3.LUT R0, R0, 0x7f800000, RZ, 0xfc, !PT ;  /* 0x7f80000000007812 */ /* 0x000fe200078efcff */
[----:B------:R-:W-:Y:S06]  /*2190*/  BRA `(.L_x_155) ;  /* 0x0000000000147947 */ /* 0x000fec0003800000 */
.L_x_149:
[----:B------:R-:W-:Y:S01]  /*21a0*/  LOP3.LUT R0, R7, 0x80000000, R10, 0x48, !PT ;  /* 0x8000000007007812 */ /* 0x000fe200078e480a */
[----:B------:R-:W-:Y:S06]  /*21b0*/  BRA `(.L_x_155) ;  /* 0x00000000000c7947 */ /* 0x000fec0003800000 */
.L_x_148:
[----:B------:R-:W0:Y:S01]  /*21c0*/  MUFU.RSQ R0, -QNAN ;  /* 0xffc0000000007908 */ /* 0x000e220000001400 */
[----:B------:R-:W-:Y:S05]  /*21d0*/  BRA `(.L_x_155) ;  /* 0x0000000000047947 */ /* 0x000fea0003800000 */
.L_x_147:
[----:B------:R-:W-:-:S07]  /*21e0*/  FADD.FTZ R0, R0, R3 ;  /* 0x0000000300007221 */ /* 0x000fce0000010000 */
.L_x_155:
[----:B------:R-:W-:Y:S05]  /*21f0*/  BSYNC.RECONVERGENT B1 ;  /* 0x0000000000017941 */ /* 0x000fea0003800200 */
.L_x_145:
[----:B------:R-:W-:-:S04]  /*2200*/  IMAD.MOV.U32 R7, RZ, RZ, 0x0 ;  /* 0x00000000ff077424 */ /* 0x000fc800078e00ff */
[----:B0-----:R-:W-:Y:S05]  /*2210*/  RET.REL.NODEC R6 `(_Z14rope_1d_kernelI13__nv_bfloat16EvPT_S2_iiiif) ;  /* 0xffffffdc06787950 */ /* 0x001fea0003c3ffff */
.L_x_156:
        /* <DEDUP_REMOVED lines=14> */
.L_x_184:


//--------------------- .text._Z14rope_1d_kernelI6__halfEvPT_S2_iiiif --------------------------
	.section	.text._Z14rope_1d_kernelI6__halfEvPT_S2_iiiif,"ax",@progbits
	.align	128
        .global         _Z14rope_1d_kernelI6__halfEvPT_S2_iiiif
        .type           _Z14rope_1d_kernelI6__halfEvPT_S2_iiiif,@function
        .size           _Z14rope_1d_kernelI6__halfEvPT_S2_iiiif,(.L_x_185 - _Z14rope_1d_kernelI6__halfEvPT_S2_iiiif)
        .other          _Z14rope_1d_kernelI6__halfEvPT_S2_iiiif,@"STO_CUDA_ENTRY STV_DEFAULT"
_Z14rope_1d_kernelI6__halfEvPT_S2_iiiif:
.text._Z14rope_1d_kernelI6__halfEvPT_S2_iiiif:
        /* <DEDUP_REMOVED lines=155> */
[----:B------:R-:W-:Y:S05]  /*09b0*/  CALL.REL.NOINC `($__internal_5_$__cuda_sm3x_div_rn_noftz_f32_slowpath) ;  /* 0x0000001000787944 */ /* 0x000fea0003c00000 */
[----:B------:R-:W-:-:S07]  /*09c0*/  IMAD.MOV.U32 R3, RZ, RZ, R0 ;  /* 0x000000ffff037224 */ /* 0x000fce00078e0000 */
.L_x_158:
[----:B------:R-:W-:Y:S05]  /*09d0*/  BSYNC.RECONVERGENT B0 ;  /* 0x0000000000007941 */ /* 0x000fea0003800200 */
.L_x_157:
        /* <DEDUP_REMOVED lines=80> */
.L_x_161:
        /* <DEDUP_REMOVED lines=10> */
.L_x_160:
[----:B------:R-:W-:Y:S05]  /*0f80*/  BSYNC.RECONVERGENT B0 ;  /* 0x0000000000007941 */ /* 0x000fea0003800200 */
.L_x_159:
        /* <DEDUP_REMOVED lines=25> */
.L_x_164:
        /* <DEDUP_REMOVED lines=44> */
.L_x_163:
[----:B------:R-:W-:Y:S05]  /*13e0*/  BSYNC.RECONVERGENT B0 ;  /* 0x0000000000007941 */ /* 0x000fea0003800200 */
.L_x_162:
        /* <DEDUP_REMOVED lines=32> */
.L_x_167:
        /* <DEDUP_REMOVED lines=44> */
.L_x_166:
[----:B------:R-:W-:Y:S05]  /*18b0*/  BSYNC.RECONVERGENT B0 ;  /* 0x0000000000007941 */ /* 0x000fea0003800200 */
.L_x_165:
[----:B------:R-:W0:Y:S02]  /*18c0*/  LDC.64 R2, c[0x0][0x380] ;  /* 0x0000e000ff027b82 */ /* 0x000e240000000a00 */
[----:B0-----:R-:W-:-:S05]  /*18d0*/  IMAD.WIDE R2, R5, 0x2, R2 ;  /* 0x0000000205027825 */ /* 0x001fca00078e0202 */
[----:B------:R-:W2:Y:S04]  /*18e0*/  LDG.E.U16 R4, desc[UR6][R2.64] ;  /* 0x0000000602047981 */ /* 0x000ea8000c1e1500 */
[----:B------:R-:W3:Y:S01]  /*18f0*/  LDG.E.U16 R8, desc[UR6][R2.64+0x2] ;  /* 0x0000020602087981 */ /* 0x000ee2000c1e1500 */
[----:B------:R-:W-:Y:S01]  /*1900*/  FMUL R7, R13, R13 ;  /* 0x0000000d0d077220 */ /* 0x000fe20000400000 */
[C---:B------:R-:W-:Y:S01]  /*1910*/  LOP3.LUT R0, R11.reuse, 0x1, RZ, 0xc0, !PT ;  /* 0x000000010b007812 */ /* 0x040fe200078ec0ff */
[----:B------:R-:W-:Y:S01]  /*1920*/  IMAD.MOV.U32 R9, RZ, RZ, 0x3effffff ;  /* 0x3effffffff097424 */ /* 0x000fe200078e00ff */
[----:B------:R-:W-:Y:S01]  /*1930*/  LOP3.LUT P1, RZ, R11, 0x2, RZ, 0xc0, !PT ;  /* 0x000000020bff7812 */ /* 0x000fe2000782c0ff */
[----:B------:R-:W-:Y:S01]  /*1940*/  FFMA R12, R7, R12, -0.0013887860113754868507 ;  /* 0xbab607ed070c7423 */ /* 0x000fe2000000000c */
[----:B------:R-:W-:-:S02]  /*1950*/  ISETP.NE.U32.AND P0, PT, R0, 0x1, PT ;  /* 0x000000010000780c */ /* 0x000fc40003f05070 */
[----:B------:R-:W-:Y:S02]  /*1960*/  MOV R0, 0x3d2aaabb ;  /* 0x3d2aaabb00007802 */ /* 0x000fe40000000f00 */
[----:B------:R-:W-:Y:S02]  /*1970*/  FSEL R12, R12, -0.00019574658654164522886, !P0 ;  /* 0xb94d41530c0c7808 */ /* 0x000fe40004000000 */
[----:B------:R-:W-:Y:S02]  /*1980*/  FSEL R0, R0, 0.0083327032625675201416, !P0 ;  /* 0x3c0885e400007808 */ /* 0x000fe40004000000 */
[----:B------:R-:W-:-:S03]  /*1990*/  FSEL R9, -R9, -0.16666662693023681641, !P0 ;  /* 0xbe2aaaa809097808 */ /* 0x000fc60004000100 */
        /* <DEDUP_REMOVED lines=32> */
        .weak           $__internal_5_$__cuda_sm3x_div_rn_noftz_f32_slowpath
        .type           $__internal_5_$__cuda_sm3x_div_rn_noftz_f32_slowpath,@function
        .size           $__internal_5_$__cuda_sm3x_div_rn_noftz_f32_slowpath,(.L_x_185 - $__internal_5_$__cuda_sm3x_div_rn_noftz_f32_slowpath)
$__internal_5_$__cuda_sm3x_div_rn_noftz_f32_slowpath:
        /* <DEDUP_REMOVED lines=36> */
.L_x_169:
        /* <DEDUP_REMOVED lines=51> */
.L_x_176:
[----:B------:R-:W-:-:S04]  /*2110*/  LOP3.LUT R0, R0, 0x80000000, RZ, 0xc0, !PT ;  /* 0x8000000000007812 */ /* 0x000fc800078ec0ff */
[----:B------:R-:W-:Y:S01]  /*2120*/  LOP3.LUT R0, R0, 0x7f800000, RZ, 0xfc, !PT ;  /* 0x7f80000000007812 */ /* 0x000fe200078efcff */
[----:B------:R-:W-:Y:S06]  /*2130*/  BRA `(.L_x_177) ;  /* 0x0000000000047947 */ /* 0x000fec0003800000 */
.L_x_175:
[----:B------:R-:W-:-:S07]  /*2140*/  LEA R0, R9, R0, 0x17 ;  /* 0x0000000009007211 */ /* 0x000fce00078eb8ff */
.L_x_177:
[----:B------:R-:W-:Y:S05]  /*2150*/  BSYNC.RECONVERGENT B2 ;  /* 0x0000000000027941 */ /* 0x000fea0003800200 */
.L_x_174:
[----:B------:R-:W-:Y:S05]  /*2160*/  BRA `(.L_x_178) ;  /* 0x0000000000207947 */ /* 0x000fea0003800000 */
.L_x_173:
[----:B------:R-:W-:-:S04]  /*2170*/  LOP3.LUT R0, R7, 0x80000000, R10, 0x48, !PT ;  /* 0x8000000007007812 */ /* 0x000fc800078e480a */
[----:B------:R-:W-:Y:S01]  /*2180*/  LOP3.LUT R0, R0, 0x7f800000, RZ, 0xfc, !PT ;  /* 0x7f80000000007812 */ /* 0x000fe200078efcff */
[----:B------:R-:W-:Y:S06]  /*2190*/  BRA `(.L_x_178) ;  /* 0x0000000000147947 */ /* 0x000fec0003800000 */
.L_x_172:
[----:B------:R-:W-:Y:S01]  /*21a0*/  LOP3.LUT R0, R7, 0x80000000, R10, 0x48, !PT ;  /* 0x8000000007007812 */ /* 0x000fe200078e480a */
[----:B------:R-:W-:Y:S06]  /*21b0*/  BRA `(.L_x_178) ;  /* 0x00000000000c7947 */ /* 0x000fec0003800000 */
.L_x_171:
[----:B------:R-:W0:Y:S01]  /*21c0*/  MUFU.RSQ R0, -QNAN ;  /* 0xffc0000000007908 */ /* 0x000e220000001400 */
[----:B------:R-:W-:Y:S05]  /*21d0*/  BRA `(.L_x_178) ;  /* 0x0000000000047947 */ /* 0x000fea0003800000 */
.L_x_170:
[----:B------:R-:W-:-:S07]  /*21e0*/  FADD.FTZ R0, R0, R3 ;  /* 0x0000000300007221 */ /* 0x000fce0000010000 */
.L_x_178:
[----:B------:R-:W-:Y:S05]  /*21f0*/  BSYNC.RECONVERGENT B1 ;  /* 0x0000000000017941 */ /* 0x000fea0003800200 */
.L_x_168:
[----:B------:R-:W-:-:S04]  /*2200*/  IMAD.MOV.U32 R7, RZ, RZ, 0x0 ;  /* 0x00000000ff077424 */ /* 0x000fc800078e00ff */
[----:B0-----:R-:W-:Y:S05]  /*2210*/  RET.REL.NODEC R6 `(_Z14rope_1d_kernelI6__halfEvPT_S2_iiiif) ;  /* 0xffffffdc06787950 */ /* 0x001fea0003c3ffff */
.L_x_179:
        /* <DEDUP_REMOVED lines=14> */
.L_x_185:


//--------------------- .nv.global.init           --------------------------
	.section	.nv.global.init,"aw",@progbits
	.align	4
.nv.global.init:
	.type		__cudart_i2opi_f,@object
	.size		__cudart_i2opi_f,(.L_0 - __cudart_i2opi_f)
__cudart_i2opi_f:
        /*0000*/ 	.byte	0x41, 0x90, 0x43, 0x3c, 0x99, 0x95, 0x62, 0xdb, 0xc0, 0xdd, 0x34, 0xf5, 0xd1, 0x57, 0x27, 0xfc
        /*0010*/ 	.byte	0x29, 0x15, 0x44, 0x4e, 0x6e, 0x83, 0xf9, 0xa2
.L_0:


//--------------------- .nv.shared.reserved.0     --------------------------
	.section	.nv.shared.reserved.0,"aw",@nobits
	.weak		__nv_reservedSMEM_offset_0_alias
	.size		__nv_reservedSMEM_offset_0_alias, 0, 64
	.other		__nv_reservedSMEM_offset_0_alias,@"STO_CUDA_RESERVED_SHARED STV_DEFAULT"
__nv_reservedSMEM_offset_0_alias:
	.zero		0
	.zero		64


//--------------------- .nv.constant0._Z14rope_3d_kernelIfEvPT_S1_iiiiiiiiifff --------------------------
	.section	.nv.constant0._Z14rope_3d_kernelIfEvPT_S1_iiiiiiiiifff,"a",@progbits
	.sectionflags	@""
	.align	4
.nv.constant0._Z14rope_3d_kernelIfEvPT_S1_iiiiiiiiifff:
	.zero		960


//--------------------- .nv.constant0._Z14rope_3d_kernelI13__nv_bfloat16EvPT_S2_iiiiiiiiifff --------------------------
	.section	.nv.constant0._Z14rope_3d_kernelI13__nv_bfloat16EvPT_S2_iiiiiiiiifff,"a",@progbits
	.sectionflags	@""
	.align	4
.nv.constant0._Z14rope_3d_kernelI13__nv_bfloat16EvPT_S2_iiiiiiiiifff:
	.zero		960


//--------------------- .nv.constant0._Z14rope_3d_kernelI6__halfEvPT_S2_iiiiiiiiifff --------------------------
	.section	.nv.constant0._Z14rope_3d_kernelI6__halfEvPT_S2_iiiiiiiiifff,"a",@progbits
	.sectionflags	@""
	.align	4
.nv.constant0._Z14rope_3d_kernelI6__halfEvPT_S2_iiiiiiiiifff:
	.zero		960


//--------------------- .nv.constant0._Z14rope_1d_kernelIfEvPT_S1_iiiif --------------------------
	.section	.nv.constant0._Z14rope_1d_kernelIfEvPT_S1_iiiif,"a",@progbits
	.sectionflags	@""
	.align	4
.nv.constant0._Z14rope_1d_kernelIfEvPT_S1_iiiif:
	.zero		932


//--------------------- .nv.constant0._Z14rope_1d_kernelI13__nv_bfloat16EvPT_S2_iiiif --------------------------
	.section	.nv.constant0._Z14rope_1d_kernelI13__nv_bfloat16EvPT_S2_iiiif,"a",@progbits
	.sectionflags	@""
	.align	4
.nv.constant0._Z14rope_1d_kernelI13__nv_bfloat16EvPT_S2_iiiif:
	.zero		932


//--------------------- .nv.constant0._Z14rope_1d_kernelI6__halfEvPT_S2_iiiif --------------------------
	.section	.nv.constant0._Z14rope_1d_kernelI6__halfEvPT_S2_iiiif,"a",@progbits
	.sectionflags	@""
	.align	4
.nv.constant0._Z14rope_1d_kernelI6__halfEvPT_S2_iiiif:
	.zero		932


//--------------------- SYMBOLS --------------------------

	.type		.nv.reservedSmem.offset0,@object
	.size		.nv.reservedSmem.offset0,0x4
